//
// Generated by NVIDIA NVVM Compiler
//
// Compiler Build ID: CL-36424714
// Cuda compilation tools, release 13.0, V13.0.88
// Based on NVVM 20.0.0
//

.version 9.0
.target sm_100
.address_size 64

	// .globl	_Z12_fillUniformPfjjjff
.global .align 4 .b8 __cudart_i2opi_f[24] = {65, 144, 67, 60, 153, 149, 98, 219, 192, 221, 52, 245, 209, 87, 39, 252, 41, 21, 68, 78, 110, 131, 249, 162};

.visible .entry _Z12_fillUniformPfjjjff(
	.param .u64 .ptr .align 1 _Z12_fillUniformPfjjjff_param_0,
	.param .u32 _Z12_fillUniformPfjjjff_param_1,
	.param .u32 _Z12_fillUniformPfjjjff_param_2,
	.param .u32 _Z12_fillUniformPfjjjff_param_3,
	.param .f32 _Z12_fillUniformPfjjjff_param_4,
	.param .f32 _Z12_fillUniformPfjjjff_param_5
)
{
	.reg .pred 	%p<2>;
	.reg .b32 	%r<16>;
	.reg .b32 	%f<7>;
	.reg .b64 	%rd<5>;

	ld.param.u64 	%rd1, [_Z12_fillUniformPfjjjff_param_0];
	ld.param.u32 	%r4, [_Z12_fillUniformPfjjjff_param_1];
	ld.param.u32 	%r2, [_Z12_fillUniformPfjjjff_param_2];
	ld.param.u32 	%r3, [_Z12_fillUniformPfjjjff_param_3];
	ld.param.f32 	%f1, [_Z12_fillUniformPfjjjff_param_4];
	ld.param.f32 	%f2, [_Z12_fillUniformPfjjjff_param_5];
	mov.u32 	%r5, %ctaid.x;
	mov.u32 	%r6, %ntid.x;
	mov.u32 	%r7, %tid.x;
	mad.lo.s32 	%r1, %r5, %r6, %r7;
	setp.ge.u32 	%p1, %r1, %r4;
	@%p1 bra 	$L__BB0_2;
	cvta.to.global.u64 	%rd2, %rd1;
	xor.b32  	%r8, %r2, %r1;
	mul.lo.s32 	%r9, %r8, 1268890439;
	xor.b32  	%r10, %r9, %r1;
	xor.b32  	%r11, %r10, %r3;
	mul.lo.s32 	%r12, %r11, -1209283719;
	xor.b32  	%r13, %r12, %r10;
	shl.b32 	%r14, %r13, 5;
	xor.b32  	%r15, %r14, %r13;
	cvt.rn.f32.u32 	%f3, %r15;
	mul.f32 	%f4, %f3, 0f2F800000;
	sub.f32 	%f5, %f2, %f1;
	fma.rn.f32 	%f6, %f5, %f4, %f1;
	mul.wide.u32 	%rd3, %r1, 4;
	add.s64 	%rd4, %rd2, %rd3;
	st.global.f32 	[%rd4], %f6;
$L__BB0_2:
	ret;

}
	// .globl	_Z13_fillGaussianPfjjjff
.visible .entry _Z13_fillGaussianPfjjjff(
	.param .u64 .ptr .align 1 _Z13_fillGaussianPfjjjff_param_0,
	.param .u32 _Z13_fillGaussianPfjjjff_param_1,
	.param .u32 _Z13_fillGaussianPfjjjff_param_2,
	.param .u32 _Z13_fillGaussianPfjjjff_param_3,
	.param .f32 _Z13_fillGaussianPfjjjff_param_4,
	.param .f32 _Z13_fillGaussianPfjjjff_param_5
)
{
	.local .align 4 .b8 	__local_depot1[28];
	.reg .b64 	%SP;
	.reg .b64 	%SPL;
	.reg .pred 	%p<12>;
	.reg .b32 	%r<58>;
	.reg .b32 	%f<59>;
	.reg .b64 	%rd<25>;
	.reg .b64 	%fd<3>;

	mov.u64 	%SPL, __local_depot1;
	ld.param.u64 	%rd9, [_Z13_fillGaussianPfjjjff_param_0];
	ld.param.u32 	%r18, [_Z13_fillGaussianPfjjjff_param_1];
	ld.param.u32 	%r16, [_Z13_fillGaussianPfjjjff_param_2];
	ld.param.u32 	%r17, [_Z13_fillGaussianPfjjjff_param_3];
	ld.param.f32 	%f8, [_Z13_fillGaussianPfjjjff_param_4];
	ld.param.f32 	%f9, [_Z13_fillGaussianPfjjjff_param_5];
	add.u64 	%rd1, %SPL, 0;
	mov.u32 	%r19, %ctaid.x;
	mov.u32 	%r20, %ntid.x;
	mov.u32 	%r21, %tid.x;
	mad.lo.s32 	%r1, %r19, %r20, %r21;
	setp.ge.u32 	%p1, %r1, %r18;
	@%p1 bra 	$L__BB1_10;
	xor.b32  	%r22, %r16, %r1;
	mul.lo.s32 	%r23, %r22, 1268890439;
	xor.b32  	%r24, %r23, %r1;
	shl.b32 	%r25, %r24, 5;
	xor.b32  	%r26, %r25, %r24;
	cvt.rn.f32.u32 	%f10, %r26;
	mul.f32 	%f11, %f10, 0f2F800000;
	xor.b32  	%r27, %r26, %r17;
	mul.lo.s32 	%r28, %r27, -1209283719;
	xor.b32  	%r29, %r28, %r26;
	shl.b32 	%r30, %r29, 5;
	xor.b32  	%r31, %r30, %r29;
	cvt.rn.f32.u32 	%f12, %r31;
	mul.f32 	%f13, %f12, 0f2F800000;
	setp.lt.f32 	%p2, %f11, 0f00800000;
	mul.f32 	%f14, %f11, 0f4B000000;
	selp.f32 	%f15, %f14, %f11, %p2;
	selp.f32 	%f16, 0fC1B80000, 0f00000000, %p2;
	mov.b32 	%r32, %f15;
	add.s32 	%r33, %r32, -1059760811;
	and.b32  	%r34, %r33, -8388608;
	sub.s32 	%r35, %r32, %r34;
	mov.b32 	%f17, %r35;
	cvt.rn.f32.s32 	%f18, %r34;
	fma.rn.f32 	%f19, %f18, 0f34000000, %f16;
	add.f32 	%f20, %f17, 0fBF800000;
	fma.rn.f32 	%f21, %f20, 0fBE055027, 0f3E1039F6;
	fma.rn.f32 	%f22, %f21, %f20, 0fBDF8CDCC;
	fma.rn.f32 	%f23, %f22, %f20, 0f3E0F2955;
	fma.rn.f32 	%f24, %f23, %f20, 0fBE2AD8B9;
	fma.rn.f32 	%f25, %f24, %f20, 0f3E4CED0B;
	fma.rn.f32 	%f26, %f25, %f20, 0fBE7FFF22;
	fma.rn.f32 	%f27, %f26, %f20, 0f3EAAAA78;
	fma.rn.f32 	%f28, %f27, %f20, 0fBF000000;
	mul.f32 	%f29, %f20, %f28;
	fma.rn.f32 	%f30, %f29, %f20, %f20;
	fma.rn.f32 	%f31, %f19, 0f3F317218, %f30;
	setp.gt.u32 	%p3, %r32, 2139095039;
	fma.rn.f32 	%f32, %f15, 0f7F800000, 0f7F800000;
	selp.f32 	%f33, %f32, %f31, %p3;
	setp.eq.f32 	%p4, %f15, 0f00000000;
	mul.f32 	%f34, %f33, 0fC0000000;
	selp.f32 	%f1, 0f7F800000, %f34, %p4;
	mul.f32 	%f2, %f13, 0f40C90FDB;
	mul.f32 	%f35, %f2, 0f3F22F983;
	cvt.rni.s32.f32 	%r57, %f35;
	cvt.rn.f32.s32 	%f36, %r57;
	fma.rn.f32 	%f37, %f36, 0fBFC90FDA, %f2;
	fma.rn.f32 	%f38, %f36, 0fB3A22168, %f37;
	fma.rn.f32 	%f58, %f36, 0fA7C234C5, %f38;
	abs.f32 	%f4, %f2;
	setp.ltu.f32 	%p5, %f4, 0f47CE4780;
	@%p5 bra 	$L__BB1_9;
	setp.neu.f32 	%p6, %f4, 0f7F800000;
	@%p6 bra 	$L__BB1_4;
	mov.f32 	%f41, 0f00000000;
	mul.rn.f32 	%f58, %f2, %f41;
	mov.b32 	%r57, 0;
	bra.uni 	$L__BB1_9;
$L__BB1_4:
	mov.b32 	%r3, %f2;
	shl.b32 	%r37, %r3, 8;
	or.b32  	%r4, %r37, -2147483648;
	mov.b64 	%rd24, 0;
	mov.b32 	%r54, 0;
	mov.u64 	%rd22, __cudart_i2opi_f;
	mov.u64 	%rd23, %rd1;
$L__BB1_5:
	.pragma "nounroll";
	ld.global.nc.u32 	%r38, [%rd22];
	mad.wide.u32 	%rd13, %r38, %r4, %rd24;
	shr.u64 	%rd24, %rd13, 32;
	st.local.u32 	[%rd23], %rd13;
	add.s32 	%r54, %r54, 1;
	add.s64 	%rd23, %rd23, 4;
	add.s64 	%rd22, %rd22, 4;
	setp.ne.s32 	%p7, %r54, 6;
	@%p7 bra 	$L__BB1_5;
	shr.u32 	%r39, %r3, 23;
	st.local.u32 	[%rd1+24], %rd24;
	and.b32  	%r7, %r39, 31;
	add.s32 	%r40, %r39, -128;
	shr.u32 	%r41, %r40, 5;
	mul.wide.u32 	%rd14, %r41, 4;
	sub.s64 	%rd8, %rd1, %rd14;
	ld.local.u32 	%r55, [%rd8+24];
	ld.local.u32 	%r56, [%rd8+20];
	setp.eq.s32 	%p8, %r7, 0;
	@%p8 bra 	$L__BB1_8;
	shf.l.wrap.b32 	%r55, %r56, %r55, %r7;
	ld.local.u32 	%r42, [%rd8+16];
	shf.l.wrap.b32 	%r56, %r42, %r56, %r7;
$L__BB1_8:
	shr.u32 	%r43, %r55, 30;
	shf.l.wrap.b32 	%r44, %r56, %r55, 2;
	shl.b32 	%r45, %r56, 2;
	shr.u32 	%r46, %r44, 31;
	add.s32 	%r57, %r46, %r43;
	shr.s32 	%r47, %r44, 31;
	xor.b32  	%r48, %r47, %r44;
	xor.b32  	%r49, %r47, %r45;
	cvt.u64.u32 	%rd15, %r48;
	shl.b64 	%rd16, %rd15, 32;
	cvt.u64.u32 	%rd17, %r49;
	or.b64  	%rd18, %rd16, %rd17;
	cvt.rn.f64.s64 	%fd1, %rd18;
	mul.f64 	%fd2, %fd1, 0d3BF921FB54442D19;
	cvt.rn.f32.f64 	%f39, %fd2;
	neg.f32 	%f40, %f39;
	setp.lt.s32 	%p9, %r44, 0;
	selp.f32 	%f58, %f40, %f39, %p9;
$L__BB1_9:
	add.s32 	%r51, %r57, 1;
	mul.rn.f32 	%f42, %f58, %f58;
	and.b32  	%r52, %r57, 1;
	setp.eq.b32 	%p10, %r52, 1;
	selp.f32 	%f43, %f58, 0f3F800000, %p10;
	fma.rn.f32 	%f44, %f42, %f43, 0f00000000;
	fma.rn.f32 	%f45, %f42, 0f37CBAC00, 0fBAB607ED;
	selp.f32 	%f46, 0fB94D4153, %f45, %p10;
	selp.f32 	%f47, 0f3C0885E4, 0f3D2AAABB, %p10;
	fma.rn.f32 	%f48, %f46, %f42, %f47;
	selp.f32 	%f49, 0fBE2AAAA8, 0fBEFFFFFF, %p10;
	fma.rn.f32 	%f50, %f48, %f42, %f49;
	fma.rn.f32 	%f51, %f50, %f44, %f43;
	and.b32  	%r53, %r51, 2;
	setp.eq.s32 	%p11, %r53, 0;
	mov.f32 	%f52, 0f00000000;
	sub.f32 	%f53, %f52, %f51;
	selp.f32 	%f54, %f51, %f53, %p11;
	sqrt.rn.f32 	%f55, %f1;
	mul.f32 	%f56, %f55, %f54;
	fma.rn.f32 	%f57, %f9, %f56, %f8;
	cvta.to.global.u64 	%rd19, %rd9;
	mul.wide.u32 	%rd20, %r1, 4;
	add.s64 	%rd21, %rd19, %rd20;
	st.global.f32 	[%rd21], %f57;
$L__BB1_10:
	ret;

}
	// .globl	_Z5_fillPfjf
.visible .entry _Z5_fillPfjf(
	.param .u64 .ptr .align 1 _Z5_fillPfjf_param_0,
	.param .u32 _Z5_fillPfjf_param_1,
	.param .f32 _Z5_fillPfjf_param_2
)
{
	.reg .pred 	%p<2>;
	.reg .b32 	%r<6>;
	.reg .b32 	%f<2>;
	.reg .b64 	%rd<5>;

	ld.param.u64 	%rd1, [_Z5_fillPfjf_param_0];
	ld.param.u32 	%r2, [_Z5_fillPfjf_param_1];
	ld.param.f32 	%f1, [_Z5_fillPfjf_param_2];
	mov.u32 	%r3, %ctaid.x;
	mov.u32 	%r4, %ntid.x;
	mov.u32 	%r5, %tid.x;
	mad.lo.s32 	%r1, %r3, %r4, %r5;
	setp.ge.u32 	%p1, %r1, %r2;
	@%p1 bra 	$L__BB2_2;
	cvta.to.global.u64 	%rd2, %rd1;
	mul.wide.u32 	%rd3, %r1, 4;
	add.s64 	%rd4, %rd2, %rd3;
	st.global.f32 	[%rd4], %f1;
$L__BB2_2:
	ret;

}
	// .globl	_Z10newWeightsPfS_S_S_j
.visible .entry _Z10newWeightsPfS_S_S_j(
	.param .u64 .ptr .align 1 _Z10newWeightsPfS_S_S_j_param_0,
	.param .u64 .ptr .align 1 _Z10newWeightsPfS_S_S_j_param_1,
	.param .u64 .ptr .align 1 _Z10newWeightsPfS_S_S_j_param_2,
	.param .u64 .ptr .align 1 _Z10newWeightsPfS_S_S_j_param_3,
	.param .u32 _Z10newWeightsPfS_S_S_j_param_4
)
{
	.reg .pred 	%p<2>;
	.reg .b32 	%r<6>;
	.reg .b32 	%f<5>;
	.reg .b64 	%rd<14>;

	ld.param.u64 	%rd1, [_Z10newWeightsPfS_S_S_j_param_0];
	ld.param.u64 	%rd2, [_Z10newWeightsPfS_S_S_j_param_1];
	ld.param.u64 	%rd3, [_Z10newWeightsPfS_S_S_j_param_2];
	ld.param.u64 	%rd4, [_Z10newWeightsPfS_S_S_j_param_3];
	ld.param.u32 	%r2, [_Z10newWeightsPfS_S_S_j_param_4];
	mov.u32 	%r3, %ctaid.x;
	mov.u32 	%r4, %ntid.x;
	mov.u32 	%r5, %tid.x;
	mad.lo.s32 	%r1, %r3, %r4, %r5;
	setp.ge.u32 	%p1, %r1, %r2;
	@%p1 bra 	$L__BB3_2;
	cvta.to.global.u64 	%rd5, %rd1;
	cvta.to.global.u64 	%rd6, %rd2;
	cvta.to.global.u64 	%rd7, %rd3;
	cvta.to.global.u64 	%rd8, %rd4;
	mul.wide.u32 	%rd9, %r1, 4;
	add.s64 	%rd10, %rd5, %rd9;
	ld.global.f32 	%f1, [%rd10];
	add.s64 	%rd11, %rd6, %rd9;
	ld.global.f32 	%f2, [%rd11];
	add.s64 	%rd12, %rd7, %rd9;
	ld.global.f32 	%f3, [%rd12];
	fma.rn.f32 	%f4, %f2, %f3, %f1;
	add.s64 	%rd13, %rd8, %rd9;
	st.global.f32 	[%rd13], %f4;
$L__BB3_2:
	ret;

}
	// .globl	_Z12_reluForwardPfj
.visible .entry _Z12_reluForwardPfj(
	.param .u64 .ptr .align 1 _Z12_reluForwardPfj_param_0,
	.param .u32 _Z12_reluForwardPfj_param_1
)
{
	.reg .pred 	%p<2>;
	.reg .b32 	%r<6>;
	.reg .b32 	%f<3>;
	.reg .b64 	%rd<5>;

	ld.param.u64 	%rd1, [_Z12_reluForwardPfj_param_0];
	ld.param.u32 	%r2, [_Z12_reluForwardPfj_param_1];
	mov.u32 	%r3, %ctaid.x;
	mov.u32 	%r4, %ntid.x;
	mov.u32 	%r5, %tid.x;
	mad.lo.s32 	%r1, %r3, %r4, %r5;
	setp.ge.u32 	%p1, %r1, %r2;
	@%p1 bra 	$L__BB4_2;
	cvta.to.global.u64 	%rd2, %rd1;
	mul.wide.u32 	%rd3, %r1, 4;
	add.s64 	%rd4, %rd2, %rd3;
	ld.global.f32 	%f1, [%rd4];
	max.f32 	%f2, %f1, 0f00000000;
	st.global.f32 	[%rd4], %f2;
$L__BB4_2:
	ret;

}
	// .globl	_Z13_reluBackwardPfS_j
.visible .entry _Z13_reluBackwardPfS_j(
	.param .u64 .ptr .align 1 _Z13_reluBackwardPfS_j_param_0,
	.param .u64 .ptr .align 1 _Z13_reluBackwardPfS_j_param_1,
	.param .u32 _Z13_reluBackwardPfS_j_param_2
)
{
	.reg .pred 	%p<3>;
	.reg .b32 	%r<6>;
	.reg .b32 	%f<6>;
	.reg .b64 	%rd<8>;

	ld.param.u64 	%rd2, [_Z13_reluBackwardPfS_j_param_0];
	ld.param.u64 	%rd3, [_Z13_reluBackwardPfS_j_param_1];
	ld.param.u32 	%r2, [_Z13_reluBackwardPfS_j_param_2];
	mov.u32 	%r3, %ctaid.x;
	mov.u32 	%r4, %ntid.x;
	mov.u32 	%r5, %tid.x;
	mad.lo.s32 	%r1, %r3, %r4, %r5;
	setp.ge.u32 	%p1, %r1, %r2;
	@%p1 bra 	$L__BB5_4;
	cvta.to.global.u64 	%rd4, %rd3;
	cvta.to.global.u64 	%rd5, %rd2;
	mul.wide.u32 	%rd6, %r1, 4;
	add.s64 	%rd7, %rd5, %rd6;
	ld.global.f32 	%f4, [%rd7];
	setp.leu.f32 	%p2, %f4, 0f00000000;
	add.s64 	%rd1, %rd4, %rd6;
	mov.f32 	%f5, 0f00000000;
	@%p2 bra 	$L__BB5_3;
	ld.global.f32 	%f5, [%rd1];
$L__BB5_3:
	st.global.f32 	[%rd1], %f5;
$L__BB5_4:
	ret;

}
	// .globl	_Z4_addPfS_fS_j
.visible .entry _Z4_addPfS_fS_j(
	.param .u64 .ptr .align 1 _Z4_addPfS_fS_j_param_0,
	.param .u64 .ptr .align 1 _Z4_addPfS_fS_j_param_1,
	.param .f32 _Z4_addPfS_fS_j_param_2,
	.param .u64 .ptr .align 1 _Z4_addPfS_fS_j_param_3,
	.param .u32 _Z4_addPfS_fS_j_param_4
)
{
	.reg .pred 	%p<3>;
	.reg .b32 	%r<6>;
	.reg .b32 	%f<14>;
	.reg .b64 	%rd<14>;

	ld.param.u64 	%rd4, [_Z4_addPfS_fS_j_param_0];
	ld.param.u64 	%rd5, [_Z4_addPfS_fS_j_param_1];
	ld.param.f32 	%f1, [_Z4_addPfS_fS_j_param_2];
	ld.param.u64 	%rd3, [_Z4_addPfS_fS_j_param_3];
	ld.param.u32 	%r2, [_Z4_addPfS_fS_j_param_4];
	cvta.to.global.u64 	%rd1, %rd4;
	cvta.to.global.u64 	%rd2, %rd5;
	mov.u32 	%r3, %ctaid.x;
	mov.u32 	%r4, %ntid.x;
	mov.u32 	%r5, %tid.x;
	mad.lo.s32 	%r1, %r3, %r4, %r5;
	setp.ge.u32 	%p1, %r1, %r2;
	@%p1 bra 	$L__BB6_4;
	setp.eq.s64 	%p2, %rd3, 0;
	@%p2 bra 	$L__BB6_3;
	mul.wide.u32 	%rd6, %r1, 4;
	add.s64 	%rd7, %rd2, %rd6;
	ld.global.f32 	%f2, [%rd7];
	mul.f32 	%f3, %f1, %f2;
	cvta.to.global.u64 	%rd8, %rd3;
	add.s64 	%rd9, %rd8, %rd6;
	ld.global.f32 	%f4, [%rd9];
	add.s64 	%rd10, %rd1, %rd6;
	ld.global.f32 	%f5, [%rd10];
	mul.f32 	%f6, %f5, 0fBDCCCCCD;
	fma.rn.f32 	%f7, %f3, %f4, %f6;
	add.f32 	%f8, %f5, %f7;
	st.global.f32 	[%rd10], %f8;
	bra.uni 	$L__BB6_4;
$L__BB6_3:
	mul.wide.u32 	%rd11, %r1, 4;
	add.s64 	%rd12, %rd2, %rd11;
	ld.global.f32 	%f9, [%rd12];
	add.s64 	%rd13, %rd1, %rd11;
	ld.global.f32 	%f10, [%rd13];
	mul.f32 	%f11, %f10, 0fBDCCCCCD;
	fma.rn.f32 	%f12, %f1, %f9, %f11;
	add.f32 	%f13, %f10, %f12;
	st.global.f32 	[%rd13], %f13;
$L__BB6_4:
	ret;

}


// ===== COMPILED SASS (sm_100) =====

	.target	sm_100

	.elftype	@"ET_EXEC"


//--------------------- .note.nv.tkinfo           --------------------------
	.section	.note.nv.tkinfo,"",@"SHT_NOTE"
	.sectionflags	@"SHF_NOTE_NV_TKINFO"
	.tkinfo
        /*0018*/ 	.word	0x00000002
        /*0030*/ 	.string	""
        /*0030*/ 	.string	"ptxas"
        /*0030*/ 	.string	"Cuda compilation tools, release 13.0, V13.0.88"
        /*0030*/ 	.string	"Build cuda_13.0.r13.0/compiler.36424714_0"
        /*0030*/ 	.string	"-arch sm_100 -m 64 "



//--------------------- .note.nv.cuinfo           --------------------------
	.section	.note.nv.cuinfo,"",@"SHT_NOTE"
	.sectionflags	@"SHF_NOTE_NV_CUINFO"
        /*0018*/ 	.short	0x0002
        /*001a*/ 	.short	0x0064
        /*001c*/ 	.short	0x0082
	.zero		2


//--------------------- .nv.info                  --------------------------
	.section	.nv.info,"",@"SHT_CUDA_INFO"
	.align	4


	//----- nvinfo : EIATTR_REGCOUNT
	.align		4
        /*0000*/ 	.byte	0x04, 0x2f
        /*0002*/ 	.short	(.L_2 - .L_1)
	.align		4
.L_1:
        /*0004*/ 	.word	index@(_Z12_fillUniformPfjjjff)
        /*0008*/ 	.word	0x0000000a


	//----- nvinfo : EIATTR_FRAME_SIZE
	.align		4
.L_2:
        /*000c*/ 	.byte	0x04, 0x11
        /*000e*/ 	.short	(.L_4 - .L_3)
	.align		4
.L_3:
        /*0010*/ 	.word	index@(_Z12_fillUniformPfjjjff)
        /*0014*/ 	.word	0x00000000


	//----- nvinfo : EIATTR_REGCOUNT
	.align		4
.L_4:
        /*0018*/ 	.byte	0x04, 0x2f
        /*001a*/ 	.short	(.L_6 - .L_5)
	.align		4
.L_5:
        /*001c*/ 	.word	index@(_Z13_fillGaussianPfjjjff)
        /*0020*/ 	.word	0x00000014


	//----- nvinfo : EIATTR_FRAME_SIZE
	.align		4
.L_6:
        /*0024*/ 	.byte	0x04, 0x11
        /*0026*/ 	.short	(.L_8 - .L_7)
	.align		4
.L_7:
        /*0028*/ 	.word	index@($__internal_0_$__cuda_sm20_sqrt_rn_f32_slowpath)
        /*002c*/ 	.word	0x00000000


	//----- nvinfo : EIATTR_FRAME_SIZE
	.align		4
.L_8:
        /*0030*/ 	.byte	0x04, 0x11
        /*0032*/ 	.short	(.L_10 - .L_9)
	.align		4
.L_9:
        /*0034*/ 	.word	index@(_Z13_fillGaussianPfjjjff)
        /*0038*/ 	.word	0x00000000


	//----- nvinfo : EIATTR_REGCOUNT
	.align		4
.L_10:
        /*003c*/ 	.byte	0x04, 0x2f
        /*003e*/ 	.short	(.L_12 - .L_11)
	.align		4
.L_11:
        /*0040*/ 	.word	index@(_Z5_fillPfjf)
        /*0044*/ 	.word	0x0000000a


	//----- nvinfo : EIATTR_FRAME_SIZE
	.align		4
.L_12:
        /*0048*/ 	.byte	0x04, 0x11
        /*004a*/ 	.short	(.L_14 - .L_13)
	.align		4
.L_13:
        /*004c*/ 	.word	index@(_Z5_fillPfjf)
        /*0050*/ 	.word	0x00000000


	//----- nvinfo : EIATTR_REGCOUNT
	.align		4
.L_14:
        /*0054*/ 	.byte	0x04, 0x2f
        /*0056*/ 	.short	(.L_16 - .L_15)
	.align		4
.L_15:
        /*0058*/ 	.word	index@(_Z10newWeightsPfS_S_S_j)
        /*005c*/ 	.word	0x0000000e


	//----- nvinfo : EIATTR_FRAME_SIZE
	.align		4
.L_16:
        /*0060*/ 	.byte	0x04, 0x11
        /*0062*/ 	.short	(.L_18 - .L_17)
	.align		4
.L_17:
        /*0064*/ 	.word	index@(_Z10newWeightsPfS_S_S_j)
        /*0068*/ 	.word	0x00000000


	//----- nvinfo : EIATTR_REGCOUNT
	.align		4
.L_18:
        /*006c*/ 	.byte	0x04, 0x2f
        /*006e*/ 	.short	(.L_20 - .L_19)
	.align		4
.L_19:
        /*0070*/ 	.word	index@(_Z12_reluForwardPfj)
        /*0074*/ 	.word	0x00000008


	//----- nvinfo : EIATTR_FRAME_SIZE
	.align		4
.L_20:
        /*0078*/ 	.byte	0x04, 0x11
        /*007a*/ 	.short	(.L_22 - .L_21)
	.align		4
.L_21:
        /*007c*/ 	.word	index@(_Z12_reluForwardPfj)
        /*0080*/ 	.word	0x00000000


	//----- nvinfo : EIATTR_REGCOUNT
	.align		4
.L_22:
        /*0084*/ 	.byte	0x04, 0x2f
        /*0086*/ 	.short	(.L_24 - .L_23)
	.align		4
.L_23:
        /*0088*/ 	.word	index@(_Z13_reluBackwardPfS_j)
        /*008c*/ 	.word	0x0000000c


	//----- nvinfo : EIATTR_FRAME_SIZE
	.align		4
.L_24:
        /*0090*/ 	.byte	0x04, 0x11
        /*0092*/ 	.short	(.L_26 - .L_25)
	.align		4
.L_25:
        /*0094*/ 	.word	index@(_Z13_reluBackwardPfS_j)
        /*0098*/ 	.word	0x00000000


	//----- nvinfo : EIATTR_REGCOUNT
	.align		4
.L_26:
        /*009c*/ 	.byte	0x04, 0x2f
        /*009e*/ 	.short	(.L_28 - .L_27)
	.align		4
.L_27:
        /*00a0*/ 	.word	index@(_Z4_addPfS_fS_j)
        /*00a4*/ 	.word	0x0000000c


	//----- nvinfo : EIATTR_FRAME_SIZE
	.align		4
.L_28:
        /*00a8*/ 	.byte	0x04, 0x11
        /*00aa*/ 	.short	(.L_30 - .L_29)
	.align		4
.L_29:
        /*00ac*/ 	.word	index@(_Z4_addPfS_fS_j)
        /*00b0*/ 	.word	0x00000000


	//----- nvinfo : EIATTR_MIN_STACK_SIZE
	.align		4
.L_30:
        /*00b4*/ 	.byte	0x04, 0x12
        /*00b6*/ 	.short	(.L_32 - .L_31)
	.align		4
.L_31:
        /*00b8*/ 	.word	index@(_Z4_addPfS_fS_j)
        /*00bc*/ 	.word	0x00000000


	//----- nvinfo : EIATTR_MIN_STACK_SIZE
	.align		4
.L_32:
        /*00c0*/ 	.byte	0x04, 0x12
        /*00c2*/ 	.short	(.L_34 - .L_33)
	.align		4
.L_33:
        /*00c4*/ 	.word	index@(_Z13_reluBackwardPfS_j)
        /*00c8*/ 	.word	0x00000000


	//----- nvinfo : EIATTR_MIN_STACK_SIZE
	.align		4
.L_34:
        /*00cc*/ 	.byte	0x04, 0x12
        /*00ce*/ 	.short	(.L_36 - .L_35)
	.align		4
.L_35:
        /*00d0*/ 	.word	index@(_Z12_reluForwardPfj)
        /*00d4*/ 	.word	0x00000000


	//----- nvinfo : EIATTR_MIN_STACK_SIZE
	.align		4
.L_36:
        /*00d8*/ 	.byte	0x04, 0x12
        /*00da*/ 	.short	(.L_38 - .L_37)
	.align		4
.L_37:
        /*00dc*/ 	.word	index@(_Z10newWeightsPfS_S_S_j)
        /*00e0*/ 	.word	0x00000000


	//----- nvinfo : EIATTR_MIN_STACK_SIZE
	.align		4
.L_38:
        /*00e4*/ 	.byte	0x04, 0x12
        /*00e6*/ 	.short	(.L_40 - .L_39)
	.align		4
.L_39:
        /*00e8*/ 	.word	index@(_Z5_fillPfjf)
        /*00ec*/ 	.word	0x00000000


	//----- nvinfo : EIATTR_MIN_STACK_SIZE
	.align		4
.L_40:
        /*00f0*/ 	.byte	0x04, 0x12
        /*00f2*/ 	.short	(.L_42 - .L_41)
	.align		4
.L_41:
        /*00f4*/ 	.word	index@(_Z13_fillGaussianPfjjjff)
        /*00f8*/ 	.word	0x00000000


	//----- nvinfo : EIATTR_MIN_STACK_SIZE
	.align		4
.L_42:
        /*00fc*/ 	.byte	0x04, 0x12
        /*00fe*/ 	.short	(.L_44 - .L_43)
	.align		4
.L_43:
        /*0100*/ 	.word	index@(_Z12_fillUniformPfjjjff)
        /*0104*/ 	.word	0x00000000
.L_44:


//--------------------- .nv.compat                --------------------------
	.section	.nv.compat,"",@"SHT_CUDA_COMPAT_INFO"
	.align	4
        /*0000*/ 	.byte	0x02, 0x09, 0x00, 0x00, 0x02, 0x02, 0x01, 0x00, 0x02, 0x05, 0x05, 0x00, 0x03, 0x07, 0x01, 0x01
        /*0010*/ 	.byte	0x02, 0x03, 0x00, 0x00, 0x02, 0x06, 0x01, 0x00, 0x04, 0x0b, 0x08, 0x00, 0x01, 0x00, 0x00, 0x00
        /*0020*/ 	.byte	0x00, 0x00, 0x00, 0x00


//--------------------- .nv.info._Z4_addPfS_fS_j  --------------------------
	.section	.nv.info._Z4_addPfS_fS_j,"",@"SHT_CUDA_INFO"
	.sectionflags	@""
	.align	4


	//----- nvinfo : EIATTR_CUDA_API_VERSION
	.align		4
        /*0000*/ 	.byte	0x04, 0x37
        /*0002*/ 	.short	(.L_46 - .L_45)
.L_45:
        /*0004*/ 	.word	0x00000082


	//----- nvinfo : EIATTR_KPARAM_INFO
	.align		4
.L_46:
        /*0008*/ 	.byte	0x04, 0x17
        /*000a*/ 	.short	(.L_48 - .L_47)
.L_47:
        /*000c*/ 	.word	0x00000000
        /*0010*/ 	.short	0x0004
        /*0012*/ 	.short	0x0020
        /*0014*/ 	.byte	0x00, 0xf0, 0x11, 0x00


	//----- nvinfo : EIATTR_KPARAM_INFO
	.align		4
.L_48:
        /*0018*/ 	.byte	0x04, 0x17
        /*001a*/ 	.short	(.L_50 - .L_49)
.L_49:
        /*001c*/ 	.word	0x00000000
        /*0020*/ 	.short	0x0003
        /*0022*/ 	.short	0x0018
        /*0024*/ 	.byte	0x00, 0xf5, 0x21, 0x00


	//----- nvinfo : EIATTR_KPARAM_INFO
	.align		4
.L_50:
        /*0028*/ 	.byte	0x04, 0x17
        /*002a*/ 	.short	(.L_52 - .L_51)
.L_51:
        /*002c*/ 	.word	0x00000000
        /*0030*/ 	.short	0x0002
        /*0032*/ 	.short	0x0010
        /*0034*/ 	.byte	0x00, 0xf0, 0x11, 0x00


	//----- nvinfo : EIATTR_KPARAM_INFO
	.align		4
.L_52:
        /*0038*/ 	.byte	0x04, 0x17
        /*003a*/ 	.short	(.L_54 - .L_53)
.L_53:
        /*003c*/ 	.word	0x00000000
        /*0040*/ 	.short	0x0001
        /*0042*/ 	.short	0x0008
        /*0044*/ 	.byte	0x00, 0xf5, 0x21, 0x00


	//----- nvinfo : EIATTR_KPARAM_INFO
	.align		4
.L_54:
        /*0048*/ 	.byte	0x04, 0x17
        /*004a*/ 	.short	(.L_56 - .L_55)
.L_55:
        /*004c*/ 	.word	0x00000000
        /*0050*/ 	.short	0x0000
        /*0052*/ 	.short	0x0000
        /*0054*/ 	.byte	0x00, 0xf5, 0x21, 0x00


	//----- nvinfo : EIATTR_SPARSE_MMA_MASK
	.align		4
.L_56:
        /*0058*/ 	.byte	0x03, 0x50
        /*005a*/ 	.short	0x0000


	//----- nvinfo : EIATTR_MAXREG_COUNT
	.align		4
        /*005c*/ 	.byte	0x03, 0x1b
        /*005e*/ 	.short	0x00ff


	//----- nvinfo : EIATTR_MERCURY_ISA_VERSION
	.align		4
        /*0060*/ 	.byte	0x03, 0x5f
        /*0062*/ 	.short	0x0101


	//----- nvinfo : EIATTR_VRC_CTA_INIT_COUNT
	.align		4
        /*0064*/ 	.byte	0x02, 0x4a
	.zero		1
	.zero		1


	//----- nvinfo : EIATTR_EXIT_INSTR_OFFSETS
	.align		4
        /*0068*/ 	.byte	0x04, 0x1c
        /*006a*/ 	.short	(.L_58 - .L_57)


	//   ....[0]....
.L_57:
        /*006c*/ 	.word	0x00000070


	//   ....[1]....
        /*0070*/ 	.word	0x000001c0


	//   ....[2]....
        /*0074*/ 	.word	0x00000280


	//----- nvinfo : EIATTR_CBANK_PARAM_SIZE
	.align		4
.L_58:
        /*0078*/ 	.byte	0x03, 0x19
        /*007a*/ 	.short	0x0024


	//----- nvinfo : EIATTR_PARAM_CBANK
	.align		4
        /*007c*/ 	.byte	0x04, 0x0a
        /*007e*/ 	.short	(.L_60 - .L_59)
	.align		4
.L_59:
        /*0080*/ 	.word	index@(.nv.constant0._Z4_addPfS_fS_j)
        /*0084*/ 	.short	0x0380
        /*0086*/ 	.short	0x0024


	//----- nvinfo : EIATTR_SW_WAR
	.align		4
.L_60:
        /*0088*/ 	.byte	0x04, 0x36
        /*008a*/ 	.short	(.L_62 - .L_61)
.L_61:
        /*008c*/ 	.word	0x00000008
.L_62:


//--------------------- .nv.info._Z13_reluBackwardPfS_j --------------------------
	.section	.nv.info._Z13_reluBackwardPfS_j,"",@"SHT_CUDA_INFO"
	.sectionflags	@""
	.align	4


	//----- nvinfo : EIATTR_CUDA_API_VERSION
	.align		4
        /*0000*/ 	.byte	0x04, 0x37
        /*0002*/ 	.short	(.L_64 - .L_63)
.L_63:
        /*0004*/ 	.word	0x00000082


	//----- nvinfo : EIATTR_KPARAM_INFO
	.align		4
.L_64:
        /*0008*/ 	.byte	0x04, 0x17
        /*000a*/ 	.short	(.L_66 - .L_65)
.L_65:
        /*000c*/ 	.word	0x00000000
        /*0010*/ 	.short	0x0002
        /*0012*/ 	.short	0x0010
        /*0014*/ 	.byte	0x00, 0xf0, 0x11, 0x00


	//----- nvinfo : EIATTR_KPARAM_INFO
	.align		4
.L_66:
        /*0018*/ 	.byte	0x04, 0x17
        /*001a*/ 	.short	(.L_68 - .L_67)
.L_67:
        /*001c*/ 	.word	0x00000000
        /*0020*/ 	.short	0x0001
        /*0022*/ 	.short	0x0008
        /*0024*/ 	.byte	0x00, 0xf5, 0x21, 0x00


	//----- nvinfo : EIATTR_KPARAM_INFO
	.align		4
.L_68:
        /*0028*/ 	.byte	0x04, 0x17
        /*002a*/ 	.short	(.L_70 - .L_69)
.L_69:
        /*002c*/ 	.word	0x00000000
        /*0030*/ 	.short	0x0000
        /*0032*/ 	.short	0x0000
        /*0034*/ 	.byte	0x00, 0xf5, 0x21, 0x00


	//----- nvinfo : EIATTR_SPARSE_MMA_MASK
	.align		4
.L_70:
        /*0038*/ 	.byte	0x03, 0x50
        /*003a*/ 	.short	0x0000


	//----- nvinfo : EIATTR_MAXREG_COUNT
	.align		4
        /*003c*/ 	.byte	0x03, 0x1b
        /*003e*/ 	.short	0x00ff


	//----- nvinfo : EIATTR_MERCURY_ISA_VERSION
	.align		4
        /*0040*/ 	.byte	0x03, 0x5f
        /*0042*/ 	.short	0x0101


	//----- nvinfo : EIATTR_VRC_CTA_INIT_COUNT
	.align		4
        /*0044*/ 	.byte	0x02, 0x4a
	.zero		1
	.zero		1


	//----- nvinfo : EIATTR_EXIT_INSTR_OFFSETS
	.align		4
        /*0048*/ 	.byte	0x04, 0x1c
        /*004a*/ 	.short	(.L_72 - .L_71)


	//   ....[0]....
.L_71:
        /*004c*/ 	.word	0x00000070


	//   ....[1]....
        /*0050*/ 	.word	0x00000150


	//----- nvinfo : EIATTR_CRS_STACK_SIZE
	.align		4
.L_72:
        /*0054*/ 	.byte	0x04, 0x1e
        /*0056*/ 	.short	(.L_74 - .L_73)
.L_73:
        /*0058*/ 	.word	0x00000000


	//----- nvinfo : EIATTR_CBANK_PARAM_SIZE
	.align		4
.L_74:
        /*005c*/ 	.byte	0x03, 0x19
        /*005e*/ 	.short	0x0014


	//----- nvinfo : EIATTR_PARAM_CBANK
	.align		4
        /*0060*/ 	.byte	0x04, 0x0a
        /*0062*/ 	.short	(.L_76 - .L_75)
	.align		4
.L_75:
        /*0064*/ 	.word	index@(.nv.constant0._Z13_reluBackwardPfS_j)
        /*0068*/ 	.short	0x0380
        /*006a*/ 	.short	0x0014


	//----- nvinfo : EIATTR_SW_WAR
	.align		4
.L_76:
        /*006c*/ 	.byte	0x04, 0x36
        /*006e*/ 	.short	(.L_78 - .L_77)
.L_77:
        /*0070*/ 	.word	0x00000008
.L_78:


//--------------------- .nv.info._Z12_reluForwardPfj --------------------------
	.section	.nv.info._Z12_reluForwardPfj,"",@"SHT_CUDA_INFO"
	.sectionflags	@""
	.align	4


	//----- nvinfo : EIATTR_CUDA_API_VERSION
	.align		4
        /*0000*/ 	.byte	0x04, 0x37
        /*0002*/ 	.short	(.L_80 - .L_79)
.L_79:
        /*0004*/ 	.word	0x00000082


	//----- nvinfo : EIATTR_KPARAM_INFO
	.align		4
.L_80:
        /*0008*/ 	.byte	0x04, 0x17
        /*000a*/ 	.short	(.L_82 - .L_81)
.L_81:
        /*000c*/ 	.word	0x00000000
        /*0010*/ 	.short	0x0001
        /*0012*/ 	.short	0x0008
        /*0014*/ 	.byte	0x00, 0xf0, 0x11, 0x00


	//----- nvinfo : EIATTR_KPARAM_INFO
	.align		4
.L_82:
        /*0018*/ 	.byte	0x04, 0x17
        /*001a*/ 	.short	(.L_84 - .L_83)
.L_83:
        /*001c*/ 	.word	0x00000000
        /*0020*/ 	.short	0x0000
        /*0022*/ 	.short	0x0000
        /*0024*/ 	.byte	0x00, 0xf5, 0x21, 0x00


	//----- nvinfo : EIATTR_SPARSE_MMA_MASK
	.align		4
.L_84:
        /*0028*/ 	.byte	0x03, 0x50
        /*002a*/ 	.short	0x0000


	//----- nvinfo : EIATTR_MAXREG_COUNT
	.align		4
        /*002c*/ 	.byte	0x03, 0x1b
        /*002e*/ 	.short	0x00ff


	//----- nvinfo : EIATTR_MERCURY_ISA_VERSION
	.align		4
        /*0030*/ 	.byte	0x03, 0x5f
        /*0032*/ 	.short	0x0101


	//----- nvinfo : EIATTR_VRC_CTA_INIT_COUNT
	.align		4
        /*0034*/ 	.byte	0x02, 0x4a
	.zero		1
	.zero		1


	//----- nvinfo : EIATTR_EXIT_INSTR_OFFSETS
	.align		4
        /*0038*/ 	.byte	0x04, 0x1c
        /*003a*/ 	.short	(.L_86 - .L_85)


	//   ....[0]....
.L_85:
        /*003c*/ 	.word	0x00000070


	//   ....[1]....
        /*0040*/ 	.word	0x000000e0


	//----- nvinfo : EIATTR_CBANK_PARAM_SIZE
	.align		4
.L_86:
        /*0044*/ 	.byte	0x03, 0x19
        /*0046*/ 	.short	0x000c


	//----- nvinfo : EIATTR_PARAM_CBANK
	.align		4
        /*0048*/ 	.byte	0x04, 0x0a
        /*004a*/ 	.short	(.L_88 - .L_87)
	.align		4
.L_87:
        /*004c*/ 	.word	index@(.nv.constant0._Z12_reluForwardPfj)
        /*0050*/ 	.short	0x0380
        /*0052*/ 	.short	0x000c


	//----- nvinfo : EIATTR_SW_WAR
	.align		4
.L_88:
        /*0054*/ 	.byte	0x04, 0x36
        /*0056*/ 	.short	(.L_90 - .L_89)
.L_89:
        /*0058*/ 	.word	0x00000008
.L_90:


//--------------------- .nv.info._Z10newWeightsPfS_S_S_j --------------------------
	.section	.nv.info._Z10newWeightsPfS_S_S_j,"",@"SHT_CUDA_INFO"
	.sectionflags	@""
	.align	4


	//----- nvinfo : EIATTR_CUDA_API_VERSION
	.align		4
        /*0000*/ 	.byte	0x04, 0x37
        /*0002*/ 	.short	(.L_92 - .L_91)
.L_91:
        /*0004*/ 	.word	0x00000082


	//----- nvinfo : EIATTR_KPARAM_INFO
	.align		4
.L_92:
        /*0008*/ 	.byte	0x04, 0x17
        /*000a*/ 	.short	(.L_94 - .L_93)
.L_93:
        /*000c*/ 	.word	0x00000000
        /*0010*/ 	.short	0x0004
        /*0012*/ 	.short	0x0020
        /*0014*/ 	.byte	0x00, 0xf0, 0x11, 0x00


	//----- nvinfo : EIATTR_KPARAM_INFO
	.align		4
.L_94:
        /*0018*/ 	.byte	0x04, 0x17
        /*001a*/ 	.short	(.L_96 - .L_95)
.L_95:
        /*001c*/ 	.word	0x00000000
        /*0020*/ 	.short	0x0003
        /*0022*/ 	.short	0x0018
        /*0024*/ 	.byte	0x00, 0xf5, 0x21, 0x00


	//----- nvinfo : EIATTR_KPARAM_INFO
	.align		4
.L_96:
        /*0028*/ 	.byte	0x04, 0x17
        /*002a*/ 	.short	(.L_98 - .L_97)
.L_97:
        /*002c*/ 	.word	0x00000000
        /*0030*/ 	.short	0x0002
        /*0032*/ 	.short	0x0010
        /*0034*/ 	.byte	0x00, 0xf5, 0x21, 0x00


	//----- nvinfo : EIATTR_KPARAM_INFO
	.align		4
.L_98:
        /*0038*/ 	.byte	0x04, 0x17
        /*003a*/ 	.short	(.L_100 - .L_99)
.L_99:
        /*003c*/ 	.word	0x00000000
        /*0040*/ 	.short	0x0001
        /*0042*/ 	.short	0x0008
        /*0044*/ 	.byte	0x00, 0xf5, 0x21, 0x00


	//----- nvinfo : EIATTR_KPARAM_INFO
	.align		4
.L_100:
        /*0048*/ 	.byte	0x04, 0x17
        /*004a*/ 	.short	(.L_102 - .L_101)
.L_101:
        /*004c*/ 	.word	0x00000000
        /*0050*/ 	.short	0x0000
        /*0052*/ 	.short	0x0000
        /*0054*/ 	.byte	0x00, 0xf5, 0x21, 0x00


	//----- nvinfo : EIATTR_SPARSE_MMA_MASK
	.align		4
.L_102:
        /*0058*/ 	.byte	0x03, 0x50
        /*005a*/ 	.short	0x0000


	//----- nvinfo : EIATTR_MAXREG_COUNT
	.align		4
        /*005c*/ 	.byte	0x03, 0x1b
        /*005e*/ 	.short	0x00ff


	//----- nvinfo : EIATTR_MERCURY_ISA_VERSION
	.align		4
        /*0060*/ 	.byte	0x03, 0x5f
        /*0062*/ 	.short	0x0101


	//----- nvinfo : EIATTR_VRC_CTA_INIT_COUNT
	.align		4
        /*0064*/ 	.byte	0x02, 0x4a
	.zero		1
	.zero		1


	//----- nvinfo : EIATTR_EXIT_INSTR_OFFSETS
	.align		4
        /*0068*/ 	.byte	0x04, 0x1c
        /*006a*/ 	.short	(.L_104 - .L_103)


	//   ....[0]....
.L_103:
        /*006c*/ 	.word	0x00000070


	//   ....[1]....
        /*0070*/ 	.word	0x00000160


	//----- nvinfo : EIATTR_CBANK_PARAM_SIZE
	.align		4
.L_104:
        /*0074*/ 	.byte	0x03, 0x19
        /*0076*/ 	.short	0x0024


	//----- nvinfo : EIATTR_PARAM_CBANK
	.align		4
        /*0078*/ 	.byte	0x04, 0x0a
        /*007a*/ 	.short	(.L_106 - .L_105)
	.align		4
.L_105:
        /*007c*/ 	.word	index@(.nv.constant0._Z10newWeightsPfS_S_S_j)
        /*0080*/ 	.short	0x0380
        /*0082*/ 	.short	0x0024


	//----- nvinfo : EIATTR_SW_WAR
	.align		4
.L_106:
        /*0084*/ 	.byte	0x04, 0x36
        /*0086*/ 	.short	(.L_108 - .L_107)
.L_107:
        /*0088*/ 	.word	0x00000008
.L_108:


//--------------------- .nv.info._Z5_fillPfjf     --------------------------
	.section	.nv.info._Z5_fillPfjf,"",@"SHT_CUDA_INFO"
	.sectionflags	@""
	.align	4


	//----- nvinfo : EIATTR_CUDA_API_VERSION
	.align		4
        /*0000*/ 	.byte	0x04, 0x37
        /*0002*/ 	.short	(.L_110 - .L_109)
.L_109:
        /*0004*/ 	.word	0x00000082


	//----- nvinfo : EIATTR_KPARAM_INFO
	.align		4
.L_110:
        /*0008*/ 	.byte	0x04, 0x17
        /*000a*/ 	.short	(.L_112 - .L_111)
.L_111:
        /*000c*/ 	.word	0x00000000
        /*0010*/ 	.short	0x0002
        /*0012*/ 	.short	0x000c
        /*0014*/ 	.byte	0x00, 0xf0, 0x11, 0x00


	//----- nvinfo : EIATTR_KPARAM_INFO
	.align		4
.L_112:
        /*0018*/ 	.byte	0x04, 0x17
        /*001a*/ 	.short	(.L_114 - .L_113)
.L_113:
        /*001c*/ 	.word	0x00000000
        /*0020*/ 	.short	0x0001
        /*0022*/ 	.short	0x0008
        /*0024*/ 	.byte	0x00, 0xf0, 0x11, 0x00


	//----- nvinfo : EIATTR_KPARAM_INFO
	.align		4
.L_114:
        /*0028*/ 	.byte	0x04, 0x17
        /*002a*/ 	.short	(.L_116 - .L_115)
.L_115:
        /*002c*/ 	.word	0x00000000
        /*0030*/ 	.short	0x0000
        /*0032*/ 	.short	0x0000
        /*0034*/ 	.byte	0x00, 0xf5, 0x21, 0x00


	//----- nvinfo : EIATTR_SPARSE_MMA_MASK
	.align		4
.L_116:
        /*0038*/ 	.byte	0x03, 0x50
        /*003a*/ 	.short	0x0000


	//----- nvinfo : EIATTR_MAXREG_COUNT
	.align		4
        /*003c*/ 	.byte	0x03, 0x1b
        /*003e*/ 	.short	0x00ff


	//----- nvinfo : EIATTR_MERCURY_ISA_VERSION
	.align		4
        /*0040*/ 	.byte	0x03, 0x5f
        /*0042*/ 	.short	0x0101


	//----- nvinfo : EIATTR_VRC_CTA_INIT_COUNT
	.align		4
        /*0044*/ 	.byte	0x02, 0x4a
	.zero		1
	.zero		1


	//----- nvinfo : EIATTR_EXIT_INSTR_OFFSETS
	.align		4
        /*0048*/ 	.byte	0x04, 0x1c
        /*004a*/ 	.short	(.L_118 - .L_117)


	//   ....[0]....
.L_117:
        /*004c*/ 	.word	0x00000070


	//   ....[1]....
        /*0050*/ 	.word	0x000000d0


	//----- nvinfo : EIATTR_CBANK_PARAM_SIZE
	.align		4
.L_118:
        /*0054*/ 	.byte	0x03, 0x19
        /*0056*/ 	.short	0x0010


	//----- nvinfo : EIATTR_PARAM_CBANK
	.align		4
        /*0058*/ 	.byte	0x04, 0x0a
        /*005a*/ 	.short	(.L_120 - .L_119)
	.align		4
.L_119:
        /*005c*/ 	.word	index@(.nv.constant0._Z5_fillPfjf)
        /*0060*/ 	.short	0x0380
        /*0062*/ 	.short	0x0010


	//----- nvinfo : EIATTR_SW_WAR
	.align		4
.L_120:
        /*0064*/ 	.byte	0x04, 0x36
        /*0066*/ 	.short	(.L_122 - .L_121)
.L_121:
        /*0068*/ 	.word	0x00000008
.L_122:


//--------------------- .nv.info._Z13_fillGaussianPfjjjff --------------------------
	.section	.nv.info._Z13_fillGaussianPfjjjff,"",@"SHT_CUDA_INFO"
	.sectionflags	@""
	.align	4


	//----- nvinfo : EIATTR_CUDA_API_VERSION
	.align		4
        /*0000*/ 	.byte	0x04, 0x37
        /*0002*/ 	.short	(.L_124 - .L_123)
.L_123:
        /*0004*/ 	.word	0x00000082


	//----- nvinfo : EIATTR_KPARAM_INFO
	.align		4
.L_124:
        /*0008*/ 	.byte	0x04, 0x17
        /*000a*/ 	.short	(.L_126 - .L_125)
.L_125:
        /*000c*/ 	.word	0x00000000
        /*0010*/ 	.short	0x0005
        /*0012*/ 	.short	0x0018
        /*0014*/ 	.byte	0x00, 0xf0, 0x11, 0x00


	//----- nvinfo : EIATTR_KPARAM_INFO
	.align		4
.L_126:
        /*0018*/ 	.byte	0x04, 0x17
        /*001a*/ 	.short	(.L_128 - .L_127)
.L_127:
        /*001c*/ 	.word	0x00000000
        /*0020*/ 	.short	0x0004
        /*0022*/ 	.short	0x0014
        /*0024*/ 	.byte	0x00, 0xf0, 0x11, 0x00


	//----- nvinfo : EIATTR_KPARAM_INFO
	.align		4
.L_128:
        /*0028*/ 	.byte	0x04, 0x17
        /*002a*/ 	.short	(.L_130 - .L_129)
.L_129:
        /*002c*/ 	.word	0x00000000
        /*0030*/ 	.short	0x0003
        /*0032*/ 	.short	0x0010
        /*0034*/ 	.byte	0x00, 0xf0, 0x11, 0x00


	//----- nvinfo : EIATTR_KPARAM_INFO
	.align		4
.L_130:
        /*0038*/ 	.byte	0x04, 0x17
        /*003a*/ 	.short	(.L_132 - .L_131)
.L_131:
        /*003c*/ 	.word	0x00000000
        /*0040*/ 	.short	0x0002
        /*0042*/ 	.short	0x000c
        /*0044*/ 	.byte	0x00, 0xf0, 0x11, 0x00


	//----- nvinfo : EIATTR_KPARAM_INFO
	.align		4
.L_132:
        /*0048*/ 	.byte	0x04, 0x17
        /*004a*/ 	.short	(.L_134 - .L_133)
.L_133:
        /*004c*/ 	.word	0x00000000
        /*0050*/ 	.short	0x0001
        /*0052*/ 	.short	0x0008
        /*0054*/ 	.byte	0x00, 0xf0, 0x11, 0x00


	//----- nvinfo : EIATTR_KPARAM_INFO
	.align		4
.L_134:
        /*0058*/ 	.byte	0x04, 0x17
        /*005a*/ 	.short	(.L_136 - .L_135)
.L_135:
        /*005c*/ 	.word	0x00000000
        /*0060*/ 	.short	0x0000
        /*0062*/ 	.short	0x0000
        /*0064*/ 	.byte	0x00, 0xf5, 0x21, 0x00


	//----- nvinfo : EIATTR_SPARSE_MMA_MASK
	.align		4
.L_136:
        /*0068*/ 	.byte	0x03, 0x50
        /*006a*/ 	.short	0x0000


	//----- nvinfo : EIATTR_MAXREG_COUNT
	.align		4
        /*006c*/ 	.byte	0x03, 0x1b
        /*006e*/ 	.short	0x00ff


	//----- nvinfo : EIATTR_MERCURY_ISA_VERSION
	.align		4
        /*0070*/ 	.byte	0x03, 0x5f
        /*0072*/ 	.short	0x0101


	//----- nvinfo : EIATTR_VRC_CTA_INIT_COUNT
	.align		4
        /*0074*/ 	.byte	0x02, 0x4a
	.zero		1
	.zero		1


	//----- nvinfo : EIATTR_EXIT_INSTR_OFFSETS
	.align		4
        /*0078*/ 	.byte	0x04, 0x1c
        /*007a*/ 	.short	(.L_138 - .L_137)


	//   ....[0]....
.L_137:
        /*007c*/ 	.word	0x00000070


	//   ....[1]....
        /*0080*/ 	.word	0x00000be0


	//----- nvinfo : EIATTR_CRS_STACK_SIZE
	.align		4
.L_138:
        /*0084*/ 	.byte	0x04, 0x1e
        /*0086*/ 	.short	(.L_140 - .L_139)
.L_139:
        /*0088*/ 	.word	0x00000000


	//----- nvinfo : EIATTR_CBANK_PARAM_SIZE
	.align		4
.L_140:
        /*008c*/ 	.byte	0x03, 0x19
        /*008e*/ 	.short	0x001c


	//----- nvinfo : EIATTR_PARAM_CBANK
	.align		4
        /*0090*/ 	.byte	0x04, 0x0a
        /*0092*/ 	.short	(.L_142 - .L_141)
	.align		4
.L_141:
        /*0094*/ 	.word	index@(.nv.constant0._Z13_fillGaussianPfjjjff)
        /*0098*/ 	.short	0x0380
        /*009a*/ 	.short	0x001c


	//----- nvinfo : EIATTR_SW_WAR
	.align		4
.L_142:
        /*009c*/ 	.byte	0x04, 0x36
        /*009e*/ 	.short	(.L_144 - .L_143)
.L_143:
        /*00a0*/ 	.word	0x00000008
.L_144:


//--------------------- .nv.info._Z12_fillUniformPfjjjff --------------------------
	.section	.nv.info._Z12_fillUniformPfjjjff,"",@"SHT_CUDA_INFO"
	.sectionflags	@""
	.align	4


	//----- nvinfo : EIATTR_CUDA_API_VERSION
	.align		4
        /*0000*/ 	.byte	0x04, 0x37
        /*0002*/ 	.short	(.L_146 - .L_145)
.L_145:
        /*0004*/ 	.word	0x00000082


	//----- nvinfo : EIATTR_KPARAM_INFO
	.align		4
.L_146:
        /*0008*/ 	.byte	0x04, 0x17
        /*000a*/ 	.short	(.L_148 - .L_147)
.L_147:
        /*000c*/ 	.word	0x00000000
        /*0010*/ 	.short	0x0005
        /*0012*/ 	.short	0x0018
        /*0014*/ 	.byte	0x00, 0xf0, 0x11, 0x00


	//----- nvinfo : EIATTR_KPARAM_INFO
	.align		4
.L_148:
        /*0018*/ 	.byte	0x04, 0x17
        /*001a*/ 	.short	(.L_150 - .L_149)
.L_149:
        /*001c*/ 	.word	0x00000000
        /*0020*/ 	.short	0x0004
        /*0022*/ 	.short	0x0014
        /*0024*/ 	.byte	0x00, 0xf0, 0x11, 0x00


	//----- nvinfo : EIATTR_KPARAM_INFO
	.align		4
.L_150:
        /*0028*/ 	.byte	0x04, 0x17
        /*002a*/ 	.short	(.L_152 - .L_151)
.L_151:
        /*002c*/ 	.word	0x00000000
        /*0030*/ 	.short	0x0003
        /*0032*/ 	.short	0x0010
        /*0034*/ 	.byte	0x00, 0xf0, 0x11, 0x00


	//----- nvinfo : EIATTR_KPARAM_INFO
	.align		4
.L_152:
        /*0038*/ 	.byte	0x04, 0x17
        /*003a*/ 	.short	(.L_154 - .L_153)
.L_153:
        /*003c*/ 	.word	0x00000000
        /*0040*/ 	.short	0x0002
        /*0042*/ 	.short	0x000c
        /*0044*/ 	.byte	0x00, 0xf0, 0x11, 0x00


	//----- nvinfo : EIATTR_KPARAM_INFO
	.align		4
.L_154:
        /*0048*/ 	.byte	0x04, 0x17
        /*004a*/ 	.short	(.L_156 - .L_155)
.L_155:
        /*004c*/ 	.word	0x00000000
        /*0050*/ 	.short	0x0001
        /*0052*/ 	.short	0x0008
        /*0054*/ 	.byte	0x00, 0xf0, 0x11, 0x00


	//----- nvinfo : EIATTR_KPARAM_INFO
	.align		4
.L_156:
        /*0058*/ 	.byte	0x04, 0x17
        /*005a*/ 	.short	(.L_158 - .L_157)
.L_157:
        /*005c*/ 	.word	0x00000000
        /*0060*/ 	.short	0x0000
        /*0062*/ 	.short	0x0000
        /*0064*/ 	.byte	0x00, 0xf5, 0x21, 0x00


	//----- nvinfo : EIATTR_SPARSE_MMA_MASK
	.align		4
.L_158:
        /*0068*/ 	.byte	0x03, 0x50
        /*006a*/ 	.short	0x0000


	//----- nvinfo : EIATTR_MAXREG_COUNT
	.align		4
        /*006c*/ 	.byte	0x03, 0x1b
        /*006e*/ 	.short	0x00ff


	//----- nvinfo : EIATTR_MERCURY_ISA_VERSION
	.align		4
        /*0070*/ 	.byte	0x03, 0x5f
        /*0072*/ 	.short	0x0101


	//----- nvinfo : EIATTR_VRC_CTA_INIT_COUNT
	.align		4
        /*0074*/ 	.byte	0x02, 0x4a
	.zero		1
	.zero		1


	//----- nvinfo : EIATTR_EXIT_INSTR_OFFSETS
	.align		4
        /*0078*/ 	.byte	0x04, 0x1c
        /*007a*/ 	.short	(.L_160 - .L_159)


	//   ....[0]....
.L_159:
        /*007c*/ 	.word	0x00000070


	//   ....[1]....
        /*0080*/ 	.word	0x000001b0


	//----- nvinfo : EIATTR_CBANK_PARAM_SIZE
	.align		4
.L_160:
        /*0084*/ 	.byte	0x03, 0x19
        /*0086*/ 	.short	0x001c


	//----- nvinfo : EIATTR_PARAM_CBANK
	.align		4
        /*0088*/ 	.byte	0x04, 0x0a
        /*008a*/ 	.short	(.L_162 - .L_161)
	.align		4
.L_161:
        /*008c*/ 	.word	index@(.nv.constant0._Z12_fillUniformPfjjjff)
        /*0090*/ 	.short	0x0380
        /*0092*/ 	.short	0x001c


	//----- nvinfo : EIATTR_SW_WAR
	.align		4
.L_162:
        /*0094*/ 	.byte	0x04, 0x36
        /*0096*/ 	.short	(.L_164 - .L_163)
.L_163:
        /*0098*/ 	.word	0x00000008
.L_164:


//--------------------- .nv.callgraph             --------------------------
	.section	.nv.callgraph,"",@"SHT_CUDA_CALLGRAPH"
	.align	4
	.sectionentsize	8
	.align		4
        /*0000*/ 	.word	0x00000000
	.align		4
        /*0004*/ 	.word	0xffffffff
	.align		4
        /*0008*/ 	.word	0x00000000
	.align		4
        /*000c*/ 	.word	0xfffffffe
	.align		4
        /*0010*/ 	.word	0x00000000
	.align		4
        /*0014*/ 	.word	0xfffffffd
	.align		4
        /*0018*/ 	.word	0x00000000
	.align		4
        /*001c*/ 	.word	0xfffffffc


//--------------------- .nv.constant4             --------------------------
	.section	.nv.constant4,"a",@progbits
	.align	8
	.align		8
.nv.constant4:
        /*0000*/ 	.dword	__cudart_i2opi_f


//--------------------- .text._Z4_addPfS_fS_j     --------------------------
	.section	.text._Z4_addPfS_fS_j,"ax",@progbits
	.align	128
        .global         _Z4_addPfS_fS_j
        .type           _Z4_addPfS_fS_j,@function
        .size           _Z4_addPfS_fS_j,(.L_x_20 - _Z4_addPfS_fS_j)
        .other          _Z4_addPfS_fS_j,@"STO_CUDA_ENTRY STV_DEFAULT"
_Z4_addPfS_fS_j:
.text._Z4_addPfS_fS_j:
[----:B------:R-:W-:Y:S01]  /*0000*/  LDC R1, c[0x0][0x37c] ;  /* 0x0000df00ff017b82 */ /* 0x000fe20000000800 */
[----:B------:R-:W0:Y:S07]  /*0010*/  S2R R0, SR_TID.X ;  /* 0x0000000000007919 */ /* 0x000e2e0000002100 */
[----:B------:R-:W0:Y:S01]  /*0020*/  S2UR UR4, SR_CTAID.X ;  /* 0x00000000000479c3 */ /* 0x000e220000002500 */
[----:B------:R-:W1:Y:S07]  /*0030*/  LDCU UR5, c[0x0][0x3a0] ;  /* 0x00007400ff0577ac */ /* 0x000e6e0008000800 */
[----:B------:R-:W0:Y:S02]  /*0040*/  LDC R9, c[0x0][0x360] ;  /* 0x0000d800ff097b82 */ /* 0x000e240000000800 */
[----:B0-----:R-:W-:-:S05]  /*0050*/  IMAD R9, R9, UR4, R0 ;  /* 0x0000000409097c24 */ /* 0x001fca000f8e0200 */
[----:B-1----:R-:W-:-:S13]  /*0060*/  ISETP.GE.U32.AND P0, PT, R9, UR5, PT ;  /* 0x0000000509007c0c */ /* 0x002fda000bf06070 */
[----:B------:R-:W-:Y:S05]  /*0070*/  @P0 EXIT ;  /* 0x000000000000094d */ /* 0x000fea0003800000 */
[----:B------:R-:W0:Y:S02]  /*0080*/  LDCU.64 UR4, c[0x0][0x398] ;  /* 0x00007300ff0477ac */ /* 0x000e240008000a00 */
[----:B0-----:R-:W-:-:S04]  /*0090*/  UISETP.NE.U32.AND UP0, UPT, UR4, URZ, UPT ;  /* 0x000000ff0400728c */ /* 0x001fc8000bf05070 */
[----:B------:R-:W-:Y:S01]  /*00a0*/  UISETP.NE.AND.EX UP0, UPT, UR5, URZ, UPT, UP0 ;  /* 0x000000ff0500728c */ /* 0x000fe2000bf05300 */
[----:B------:R-:W0:Y:S08]  /*00b0*/  LDCU.64 UR4, c[0x0][0x358] ;  /* 0x00006b00ff0477ac */ /* 0x000e300008000a00 */
[----:B------:R-:W-:Y:S05]  /*00c0*/  BRA.U !UP0, `(.L_x_0) ;  /* 0x0000000108407547 */ /* 0x000fea000b800000 */
[----:B------:R-:W1:Y:S01]  /*00d0*/  LDC.64 R2, c[0x0][0x388] ;  /* 0x0000e200ff027b82 */ /* 0x000e620000000a00 */
[----:B------:R-:W2:Y:S07]  /*00e0*/  LDCU UR6, c[0x0][0x390] ;  /* 0x00007200ff0677ac */ /* 0x000eae0008000800 */
[----:B------:R-:W3:Y:S08]  /*00f0*/  LDC.64 R6, c[0x0][0x380] ;  /* 0x0000e000ff067b82 */ /* 0x000ef00000000a00 */
[----:B------:R-:W4:Y:S01]  /*0100*/  LDC.64 R4, c[0x0][0x398] ;  /* 0x0000e600ff047b82 */ /* 0x000f220000000a00 */
[----:B-1----:R-:W-:-:S06]  /*0110*/  IMAD.WIDE.U32 R2, R9, 0x4, R2 ;  /* 0x0000000409027825 */ /* 0x002fcc00078e0002 */
[----:B0-----:R-:W2:Y:S01]  /*0120*/  LDG.E R2, desc[UR4][R2.64] ;  /* 0x0000000402027981 */ /* 0x001ea2000c1e1900 */
[----:B---3--:R-:W-:-:S05]  /*0130*/  IMAD.WIDE.U32 R6, R9, 0x4, R6 ;  /* 0x0000000409067825 */ /* 0x008fca00078e0006 */
[----:B------:R-:W3:Y:S01]  /*0140*/  LDG.E R8, desc[UR4][R6.64] ;  /* 0x0000000406087981 */ /* 0x000ee2000c1e1900 */
[----:B----4-:R-:W-:-:S06]  /*0150*/  IMAD.WIDE.U32 R4, R9, 0x4, R4 ;  /* 0x0000000409047825 */ /* 0x010fcc00078e0004 */
[----:B------:R-:W4:Y:S01]  /*0160*/  LDG.E R5, desc[UR4][R4.64] ;  /* 0x0000000404057981 */ /* 0x000f22000c1e1900 */
[----:B--2---:R-:W-:Y:S01]  /*0170*/  FMUL R0, R2, UR6 ;  /* 0x0000000602007c20 */ /* 0x004fe20008400000 */
[----:B---3--:R-:W-:-:S04]  /*0180*/  FMUL R9, R8, -0.10000000149011611938 ;  /* 0xbdcccccd08097820 */ /* 0x008fc80000400000 */
[----:B----4-:R-:W-:-:S04]  /*0190*/  FFMA R9, R0, R5, R9 ;  /* 0x0000000500097223 */ /* 0x010fc80000000009 */
[----:B------:R-:W-:-:S05]  /*01a0*/  FADD R9, R8, R9 ;  /* 0x0000000908097221 */ /* 0x000fca0000000000 */
[----:B------:R-:W-:Y:S01]  /*01b0*/  STG.E desc[UR4][R6.64], R9 ;  /* 0x0000000906007986 */ /* 0x000fe2000c101904 */
[----:B------:R-:W-:Y:S05]  /*01c0*/  EXIT ;  /* 0x000000000000794d */ /* 0x000fea0003800000 */
.L_x_0:
[----:B------:R-:W1:Y:S01]  /*01d0*/  LDC.64 R4, c[0x0][0x380] ;  /* 0x0000e000ff047b82 */ /* 0x000e620000000a00 */
[----:B------:R-:W2:Y:S07]  /*01e0*/  LDCU UR6, c[0x0][0x390] ;  /* 0x00007200ff0677ac */ /* 0x000eae0008000800 */
[----:B------:R-:W3:Y:S01]  /*01f0*/  LDC.64 R2, c[0x0][0x388] ;  /* 0x0000e200ff027b82 */ /* 0x000ee20000000a00 */
[----:B-1----:R-:W-:-:S05]  /*0200*/  IMAD.WIDE.U32 R4, R9, 0x4, R4 ;  /* 0x0000000409047825 */ /* 0x002fca00078e0004 */
[----:B0-----:R-:W4:Y:S01]  /*0210*/  LDG.E R0, desc[UR4][R4.64] ;  /* 0x0000000404007981 */ /* 0x001f22000c1e1900 */
[----:B---3--:R-:W-:-:S06]  /*0220*/  IMAD.WIDE.U32 R2, R9, 0x4, R2 ;  /* 0x0000000409027825 */ /* 0x008fcc00078e0002 */
[----:B------:R-:W2:Y:S01]  /*0230*/  LDG.E R2, desc[UR4][R2.64] ;  /* 0x0000000402027981 */ /* 0x000ea2000c1e1900 */
[----:B----4-:R-:W-:-:S04]  /*0240*/  FMUL R7, R0, -0.10000000149011611938 ;  /* 0xbdcccccd00077820 */ /* 0x010fc80000400000 */
[----:B--2---:R-:W-:-:S04]  /*0250*/  FFMA R7, R2, UR6, R7 ;  /* 0x0000000602077c23 */ /* 0x004fc80008000007 */
[----:B------:R-:W-:-:S05]  /*0260*/  FADD R7, R7, R0 ;  /* 0x0000000007077221 */ /* 0x000fca0000000000 */
[----:B------:R-:W-:Y:S01]  /*0270*/  STG.E desc[UR4][R4.64], R7 ;  /* 0x0000000704007986 */ /* 0x000fe2000c101904 */
[----:B------:R-:W-:Y:S05]  /*0280*/  EXIT ;  /* 0x000000000000794d */ /* 0x000fea0003800000 */
.L_x_1:
[----:B------:R-:W-:-:S00]  /*0290*/  BRA `(.L_x_1) ;  /* 0xfffffffc00fc7947 */ /* 0x000fc0000383ffff */
[----:B------:R-:W-:-:S00]  /*02a0*/  NOP ;  /* 0x0000000000007918 */ /* 0x000fc00000000000 */
        /* <DEDUP_REMOVED lines=13> */
.L_x_20:


//--------------------- .text._Z13_reluBackwardPfS_j --------------------------
	.section	.text._Z13_reluBackwardPfS_j,"ax",@progbits
	.align	128
        .global         _Z13_reluBackwardPfS_j
        .type           _Z13_reluBackwardPfS_j,@function
        .size           _Z13_reluBackwardPfS_j,(.L_x_21 - _Z13_reluBackwardPfS_j)
        .other          _Z13_reluBackwardPfS_j,@"STO_CUDA_ENTRY STV_DEFAULT"
_Z13_reluBackwardPfS_j:
.text._Z13_reluBackwardPfS_j:
        /* <DEDUP_REMOVED lines=8> */
[----:B------:R-:W0:Y:S01]  /*0080*/  LDC.64 R2, c[0x0][0x380] ;  /* 0x0000e000ff027b82 */ /* 0x000e220000000a00 */
[----:B------:R-:W1:Y:S07]  /*0090*/  LDCU.64 UR4, c[0x0][0x358] ;  /* 0x00006b00ff0477ac */ /* 0x000e6e0008000a00 */
[----:B------:R-:W2:Y:S01]  /*00a0*/  LDC.64 R4, c[0x0][0x388] ;  /* 0x0000e200ff047b82 */ /* 0x000ea20000000a00 */
[----:B0-----:R-:W-:-:S06]  /*00b0*/  IMAD.WIDE.U32 R2, R7, 0x4, R2 ;  /* 0x0000000407027825 */ /* 0x001fcc00078e0002 */
[----:B-1----:R-:W3:Y:S01]  /*00c0*/  LDG.E R2, desc[UR4][R2.64] ;  /* 0x0000000402027981 */ /* 0x002ee2000c1e1900 */
[----:B------:R-:W-:Y:S01]  /*00d0*/  BSSY.RECONVERGENT B0, `(.L_x_2) ;  /* 0x0000006000007945 */ /* 0x000fe20003800200 */
[----:B------:R-:W-:Y:S02]  /*00e0*/  HFMA2 R9, -RZ, RZ, 0, 0 ;  /* 0x00000000ff097431 */ /* 0x000fe400000001ff */
[----:B--2---:R-:W-:Y:S01]  /*00f0*/  IMAD.WIDE.U32 R4, R7, 0x4, R4 ;  /* 0x0000000407047825 */ /* 0x004fe200078e0004 */
[----:B---3--:R-:W-:-:S13]  /*0100*/  FSETP.GT.AND P0, PT, R2, RZ, PT ;  /* 0x000000ff0200720b */ /* 0x008fda0003f04000 */
[----:B------:R-:W-:Y:S05]  /*0110*/  @!P0 BRA `(.L_x_3) ;  /* 0x0000000000048947 */ /* 0x000fea0003800000 */
[----:B------:R0:W5:Y:S02]  /*0120*/  LDG.E R9, desc[UR4][R4.64] ;  /* 0x0000000404097981 */ /* 0x000164000c1e1900 */
.L_x_3:
[----:B------:R-:W-:Y:S05]  /*0130*/  BSYNC.RECONVERGENT B0 ;  /* 0x0000000000007941 */ /* 0x000fea0003800200 */
.L_x_2:
[----:B-----5:R-:W-:Y:S01]  /*0140*/  STG.E desc[UR4][R4.64], R9 ;  /* 0x0000000904007986 */ /* 0x020fe2000c101904 */
[----:B------:R-:W-:Y:S05]  /*0150*/  EXIT ;  /* 0x000000000000794d */ /* 0x000fea0003800000 */
.L_x_4:
        /* <DEDUP_REMOVED lines=10> */
.L_x_21:


//--------------------- .text._Z12_reluForwardPfj --------------------------
	.section	.text._Z12_reluForwardPfj,"ax",@progbits
	.align	128
        .global         _Z12_reluForwardPfj
        .type           _Z12_reluForwardPfj,@function
        .size           _Z12_reluForwardPfj,(.L_x_22 - _Z12_reluForwardPfj)
        .other          _Z12_reluForwardPfj,@"STO_CUDA_ENTRY STV_DEFAULT"
_Z12_reluForwardPfj:
.text._Z12_reluForwardPfj:
        /* <DEDUP_REMOVED lines=9> */
[----:B------:R-:W1:Y:S01]  /*0090*/  LDCU.64 UR4, c[0x0][0x358] ;  /* 0x00006b00ff0477ac */ /* 0x000e620008000a00 */
[----:B0-----:R-:W-:-:S05]  /*00a0*/  IMAD.WIDE.U32 R2, R5, 0x4, R2 ;  /* 0x0000000405027825 */ /* 0x001fca00078e0002 */
[----:B-1----:R-:W2:Y:S02]  /*00b0*/  LDG.E R0, desc[UR4][R2.64] ;  /* 0x0000000402007981 */ /* 0x002ea4000c1e1900 */
[----:B--2---:R-:W-:-:S05]  /*00c0*/  FMNMX R5, RZ, R0, !PT ;  /* 0x00000000ff057209 */ /* 0x004fca0007800000 */
[----:B------:R-:W-:Y:S01]  /*00d0*/  STG.E desc[UR4][R2.64], R5 ;  /* 0x0000000502007986 */ /* 0x000fe2000c101904 */
[----:B------:R-:W-:Y:S05]  /*00e0*/  EXIT ;  /* 0x000000000000794d */ /* 0x000fea0003800000 */
.L_x_5:
        /* <DEDUP_REMOVED lines=9> */
.L_x_22:


//--------------------- .text._Z10newWeightsPfS_S_S_j --------------------------
	.section	.text._Z10newWeightsPfS_S_S_j,"ax",@progbits
	.align	128
        .global         _Z10newWeightsPfS_S_S_j
        .type           _Z10newWeightsPfS_S_S_j,@function
        .size           _Z10newWeightsPfS_S_S_j,(.L_x_23 - _Z10newWeightsPfS_S_S_j)
        .other          _Z10newWeightsPfS_S_S_j,@"STO_CUDA_ENTRY STV_DEFAULT"
_Z10newWeightsPfS_S_S_j:
.text._Z10newWeightsPfS_S_S_j:
        /* <DEDUP_REMOVED lines=10> */
[----:B------:R-:W2:Y:S08]  /*00a0*/  LDC.64 R4, c[0x0][0x388] ;  /* 0x0000e200ff047b82 */ /* 0x000eb00000000a00 */
[----:B------:R-:W3:Y:S01]  /*00b0*/  LDC.64 R6, c[0x0][0x390] ;  /* 0x0000e400ff067b82 */ /* 0x000ee20000000a00 */
[----:B0-----:R-:W-:-:S07]  /*00c0*/  IMAD.WIDE.U32 R2, R11, 0x4, R2 ;  /* 0x000000040b027825 */ /* 0x001fce00078e0002 */
[----:B------:R-:W0:Y:S01]  /*00d0*/  LDC.64 R8, c[0x0][0x398] ;  /* 0x0000e600ff087b82 */ /* 0x000e220000000a00 */
[----:B-1----:R-:W4:Y:S01]  /*00e0*/  LDG.E R2, desc[UR4][R2.64] ;  /* 0x0000000402027981 */ /* 0x002f22000c1e1900 */
[----:B--2---:R-:W-:-:S06]  /*00f0*/  IMAD.WIDE.U32 R4, R11, 0x4, R4 ;  /* 0x000000040b047825 */ /* 0x004fcc00078e0004 */
[----:B------:R-:W4:Y:S01]  /*0100*/  LDG.E R5, desc[UR4][R4.64] ;  /* 0x0000000404057981 */ /* 0x000f22000c1e1900 */
[----:B---3--:R-:W-:-:S06]  /*0110*/  IMAD.WIDE.U32 R6, R11, 0x4, R6 ;  /* 0x000000040b067825 */ /* 0x008fcc00078e0006 */
[----:B------:R-:W4:Y:S01]  /*0120*/  LDG.E R6, desc[UR4][R6.64] ;  /* 0x0000000406067981 */ /* 0x000f22000c1e1900 */
[----:B0-----:R-:W-:-:S04]  /*0130*/  IMAD.WIDE.U32 R8, R11, 0x4, R8 ;  /* 0x000000040b087825 */ /* 0x001fc800078e0008 */
[----:B----4-:R-:W-:-:S05]  /*0140*/  FFMA R11, R5, R6, R2 ;  /* 0x00000006050b7223 */ /* 0x010fca0000000002 */
[----:B------:R-:W-:Y:S01]  /*0150*/  STG.E desc[UR4][R8.64], R11 ;  /* 0x0000000b08007986 */ /* 0x000fe2000c101904 */
[----:B------:R-:W-:Y:S05]  /*0160*/  EXIT ;  /* 0x000000000000794d */ /* 0x000fea0003800000 */
.L_x_6:
        /* <DEDUP_REMOVED lines=9> */
.L_x_23:


//--------------------- .text._Z5_fillPfjf        --------------------------
	.section	.text._Z5_fillPfjf,"ax",@progbits
	.align	128
        .global         _Z5_fillPfjf
        .type           _Z5_fillPfjf,@function
        .size           _Z5_fillPfjf,(.L_x_24 - _Z5_fillPfjf)
        .other          _Z5_fillPfjf,@"STO_CUDA_ENTRY STV_DEFAULT"
_Z5_fillPfjf:
.text._Z5_fillPfjf:
        /* <DEDUP_REMOVED lines=10> */
[----:B------:R-:W1:Y:S01]  /*00a0*/  LDC R7, c[0x0][0x38c] ;  /* 0x0000e300ff077b82 */ /* 0x000e620000000800 */
[----:B0-----:R-:W-:-:S05]  /*00b0*/  IMAD.WIDE.U32 R2, R5, 0x4, R2 ;  /* 0x0000000405027825 */ /* 0x001fca00078e0002 */
[----:B-1----:R-:W-:Y:S01]  /*00c0*/  STG.E desc[UR4][R2.64], R7 ;  /* 0x0000000702007986 */ /* 0x002fe2000c101904 */
[----:B------:R-:W-:Y:S05]  /*00d0*/  EXIT ;  /* 0x000000000000794d */ /* 0x000fea0003800000 */
.L_x_7:
        /* <DEDUP_REMOVED lines=10> */
.L_x_24:


//--------------------- .text._Z13_fillGaussianPfjjjff --------------------------
	.section	.text._Z13_fillGaussianPfjjjff,"ax",@progbits
	.align	128
        .global         _Z13_fillGaussianPfjjjff
        .type           _Z13_fillGaussianPfjjjff,@function
        .size           _Z13_fillGaussianPfjjjff,(.L_x_19 - _Z13_fillGaussianPfjjjff)
        .other          _Z13_fillGaussianPfjjjff,@"STO_CUDA_ENTRY STV_DEFAULT"
_Z13_fillGaussianPfjjjff:
.text._Z13_fillGaussianPfjjjff:
        /* <DEDUP_REMOVED lines=8> */
[----:B------:R-:W0:Y:S01]  /*0080*/  LDCU UR4, c[0x0][0x38c] ;  /* 0x00007180ff0477ac */ /* 0x000e220008000800 */
[----:B------:R-:W-:Y:S01]  /*0090*/  IMAD.MOV.U32 R7, RZ, RZ, 0x3e055027 ;  /* 0x3e055027ff077424 */ /* 0x000fe200078e00ff */
[----:B------:R-:W-:Y:S01]  /*00a0*/  MOV R9, 0x7f800000 ;  /* 0x7f80000000097802 */ /* 0x000fe20000000f00 */
[----:B------:R-:W-:Y:S01]  /*00b0*/  BSSY.RECONVERGENT B0, `(.L_x_8) ;  /* 0x000008c000007945 */ /* 0x000fe20003800200 */
[----:B------:R-:W1:Y:S01]  /*00c0*/  LDCU.64 UR6, c[0x0][0x358] ;  /* 0x00006b00ff0677ac */ /* 0x000e620008000a00 */
[----:B0-----:R-:W-:Y:S01]  /*00d0*/  LOP3.LUT R0, R2, UR4, RZ, 0x3c, !PT ;  /* 0x0000000402007c12 */ /* 0x001fe2000f8e3cff */
[----:B------:R-:W0:Y:S04]  /*00e0*/  LDCU UR4, c[0x0][0x390] ;  /* 0x00007200ff0477ac */ /* 0x000e280008000800 */
[----:B------:R-:W-:-:S05]  /*00f0*/  IMAD R3, R0, 0x4ba1bb47, RZ ;  /* 0x4ba1bb4700037824 */ /* 0x000fca00078e02ff */
[----:B------:R-:W-:-:S05]  /*0100*/  LOP3.LUT R3, R3, R2, RZ, 0x3c, !PT ;  /* 0x0000000203037212 */ /* 0x000fca00078e3cff */
[----:B------:R-:W-:-:S05]  /*0110*/  IMAD.SHL.U32 R0, R3, 0x20, RZ ;  /* 0x0000002003007824 */ /* 0x000fca00078e00ff */
[----:B------:R-:W-:-:S04]  /*0120*/  LOP3.LUT R3, R0, R3, RZ, 0x3c, !PT ;  /* 0x0000000300037212 */ /* 0x000fc800078e3cff */
[----:B------:R-:W-:Y:S02]  /*0130*/  I2FP.F32.U32 R0, R3 ;  /* 0x0000000300007245 */ /* 0x000fe40000201000 */
[----:B0-----:R-:W-:-:S03]  /*0140*/  LOP3.LUT R4, R3, UR4, RZ, 0x3c, !PT ;  /* 0x0000000403047c12 */ /* 0x001fc6000f8e3cff */
[----:B------:R-:W-:Y:S02]  /*0150*/  FMUL R0, R0, 2.3283064365386962891e-10 ;  /* 0x2f80000000007820 */ /* 0x000fe40000400000 */
[----:B------:R-:W-:-:S03]  /*0160*/  IMAD R4, R4, -0x48143487, RZ ;  /* 0xb7ebcb7904047824 */ /* 0x000fc600078e02ff */
[----:B------:R-:W-:Y:S02]  /*0170*/  FSETP.GEU.AND P0, PT, R0, 1.175494350822287508e-38, PT ;  /* 0x008000000000780b */ /* 0x000fe40003f0e000 */
[----:B------:R-:W-:-:S05]  /*0180*/  LOP3.LUT R4, R4, R3, RZ, 0x3c, !PT ;  /* 0x0000000304047212 */ /* 0x000fca00078e3cff */
[----:B------:R-:W-:-:S05]  /*0190*/  IMAD.SHL.U32 R3, R4, 0x20, RZ ;  /* 0x0000002004037824 */ /* 0x000fca00078e00ff */
[----:B------:R-:W-:Y:S01]  /*01a0*/  LOP3.LUT R3, R3, R4, RZ, 0x3c, !PT ;  /* 0x0000000403037212 */ /* 0x000fe200078e3cff */
[----:B------:R-:W-:Y:S01]  /*01b0*/  @!P0 FMUL R0, R0, 8388608 ;  /* 0x4b00000000008820 */ /* 0x000fe20000400000 */
[----:B------:R-:W-:Y:S02]  /*01c0*/  FSEL R4, RZ, -23, P0 ;  /* 0xc1b80000ff047808 */ /* 0x000fe40000000000 */
[----:B------:R-:W-:Y:S01]  /*01d0*/  I2FP.F32.U32 R3, R3 ;  /* 0x0000000300037245 */ /* 0x000fe20000201000 */
[C---:B------:R-:W-:Y:S01]  /*01e0*/  VIADD R5, R0.reuse, 0xc0d55555 ;  /* 0xc0d5555500057836 */ /* 0x040fe20000000000 */
[----:B------:R-:W-:-:S03]  /*01f0*/  ISETP.GT.U32.AND P0, PT, R0, 0x7f7fffff, PT ;  /* 0x7f7fffff0000780c */ /* 0x000fc60003f04070 */
[----:B------:R-:W-:Y:S01]  /*0200*/  FMUL R3, R3, 2.3283064365386962891e-10 ;  /* 0x2f80000003037820 */ /* 0x000fe20000400000 */
[----:B------:R-:W-:-:S03]  /*0210*/  LOP3.LUT R5, R5, 0xff800000, RZ, 0xc0, !PT ;  /* 0xff80000005057812 */ /* 0x000fc600078ec0ff */
[----:B------:R-:W-:Y:S01]  /*0220*/  FMUL R3, R3, 6.2831854820251464844 ;  /* 0x40c90fdb03037820 */ /* 0x000fe20000400000 */
[-C--:B------:R-:W-:Y:S02]  /*0230*/  IADD3 R6, PT, PT, R0, -R5.reuse, RZ ;  /* 0x8000000500067210 */ /* 0x080fe40007ffe0ff */
[----:B------:R-:W-:Y:S01]  /*0240*/  I2FP.F32.S32 R5, R5 ;  /* 0x0000000500057245 */ /* 0x000fe20000201400 */
[C---:B------:R-:W-:Y:S01]  /*0250*/  FMUL R8, R3.reuse, 0.63661974668502807617 ;  /* 0x3f22f98303087820 */ /* 0x040fe20000400000 */
[----:B------:R-:W-:Y:S01]  /*0260*/  FSETP.GE.AND P1, PT, |R3|, 105615, PT ;  /* 0x47ce47800300780b */ /* 0x000fe20003f26200 */
[----:B------:R-:W-:Y:S02]  /*0270*/  FADD R6, R6, -1 ;  /* 0xbf80000006067421 */ /* 0x000fe40000000000 */
[----:B------:R-:W0:Y:S01]  /*0280*/  F2I.NTZ R10, R8 ;  /* 0x00000008000a7305 */ /* 0x000e220000203100 */
[----:B------:R-:W-:Y:S01]  /*0290*/  FFMA R4, R5, 1.1920928955078125e-07, R4 ;  /* 0x3400000005047823 */ /* 0x000fe20000000004 */
[----:B------:R-:W-:-:S04]  /*02a0*/  FFMA R7, R6, -R7, 0.14084610342979431152 ;  /* 0x3e1039f606077423 */ /* 0x000fc80000000807 */
[----:B------:R-:W-:-:S04]  /*02b0*/  FFMA R7, R6, R7, -0.12148627638816833496 ;  /* 0xbdf8cdcc06077423 */ /* 0x000fc80000000007 */
[----:B------:R-:W-:-:S04]  /*02c0*/  FFMA R7, R6, R7, 0.13980610668659210205 ;  /* 0x3e0f295506077423 */ /* 0x000fc80000000007 */
[----:B------:R-:W-:-:S04]  /*02d0*/  FFMA R7, R6, R7, -0.16684235632419586182 ;  /* 0xbe2ad8b906077423 */ /* 0x000fc80000000007 */
[----:B------:R-:W-:-:S04]  /*02e0*/  FFMA R7, R6, R7, 0.20012299716472625732 ;  /* 0x3e4ced0b06077423 */ /* 0x000fc80000000007 */
[----:B------:R-:W-:-:S04]  /*02f0*/  FFMA R7, R6, R7, -0.24999669194221496582 ;  /* 0xbe7fff2206077423 */ /* 0x000fc80000000007 */
[----:B------:R-:W-:-:S04]  /*0300*/  FFMA R7, R6, R7, 0.33333182334899902344 ;  /* 0x3eaaaa7806077423 */ /* 0x000fc80000000007 */
[----:B------:R-:W-:-:S04]  /*0310*/  FFMA R7, R6, R7, -0.5 ;  /* 0xbf00000006077423 */ /* 0x000fc80000000007 */
[----:B------:R-:W-:-:S04]  /*0320*/  FMUL R7, R6, R7 ;  /* 0x0000000706077220 */ /* 0x000fc80000400000 */
[----:B------:R-:W-:Y:S01]  /*0330*/  FFMA R7, R6, R7, R6 ;  /* 0x0000000706077223 */ /* 0x000fe20000000006 */
[----:B0-----:R-:W-:-:S03]  /*0340*/  I2FP.F32.S32 R6, R10 ;  /* 0x0000000a00067245 */ /* 0x001fc60000201400 */
[----:B------:R-:W-:Y:S01]  /*0350*/  FFMA R4, R4, 0.69314718246459960938, R7 ;  /* 0x3f31721804047823 */ /* 0x000fe20000000007 */
[----:B------:R-:W-:Y:S01]  /*0360*/  @P0 FFMA R4, R0, R9, +INF ;  /* 0x7f80000000040423 */ /* 0x000fe20000000009 */
[----:B------:R-:W-:Y:S01]  /*0370*/  FFMA R5, R6, -1.5707962512969970703, R3 ;  /* 0xbfc90fda06057823 */ /* 0x000fe20000000003 */
[----:B------:R-:W-:Y:S02]  /*0380*/  FSETP.NEU.AND P0, PT, R0, RZ, PT ;  /* 0x000000ff0000720b */ /* 0x000fe40003f0d000 */
[----:B------:R-:W-:Y:S01]  /*0390*/  FMUL R4, R4, -2 ;  /* 0xc000000004047820 */ /* 0x000fe20000400000 */
[----:B------:R-:W-:-:S04]  /*03a0*/  FFMA R5, R6, -7.5497894158615963534e-08, R5 ;  /* 0xb3a2216806057823 */ /* 0x000fc80000000005 */
[----:B------:R-:W-:Y:S01]  /*03b0*/  FFMA R0, R6, -5.3903029534742383927e-15, R5 ;  /* 0xa7c234c506007823 */ /* 0x000fe20000000005 */
[----:B------:R-:W-:Y:S01]  /*03c0*/  FSEL R4, R4, +INF , P0 ;  /* 0x7f80000004047808 */ /* 0x000fe20000000000 */
[----:B-1----:R-:W-:Y:S06]  /*03d0*/  @!P1 BRA `(.L_x_9) ;  /* 0x0000000400649947 */ /* 0x002fec0003800000 */
[----:B------:R-:W-:-:S13]  /*03e0*/  FSETP.NEU.AND P0, PT, |R3|, +INF , PT ;  /* 0x7f8000000300780b */ /* 0x000fda0003f0d200 */
[----:B------:R-:W-:Y:S01]  /*03f0*/  @!P0 FMUL R0, RZ, R3 ;  /* 0x00000003ff008220 */ /* 0x000fe20000400000 */
[----:B------:R-:W-:Y:S01]  /*0400*/  @!P0 IMAD.MOV.U32 R10, RZ, RZ, RZ ;  /* 0x000000ffff0a8224 */ /* 0x000fe200078e00ff */
[----:B------:R-:W-:Y:S06]  /*0410*/  @!P0 BRA `(.L_x_9) ;  /* 0x0000000400548947 */ /* 0x000fec0003800000 */
[----:B------:R-:W-:Y:S02]  /*0420*/  IMAD.SHL.U32 R0, R3, 0x100, RZ ;  /* 0x0000010003007824 */ /* 0x000fe400078e00ff */
[----:B------:R-:W-:Y:S02]  /*0430*/  HFMA2 R11, -RZ, RZ, 0, 0 ;  /* 0x00000000ff0b7431 */ /* 0x000fe400000001ff */
[----:B------:R-:W-:Y:S01]  /*0440*/  IMAD.MOV.U32 R17, RZ, RZ, RZ ;  /* 0x000000ffff117224 */ /* 0x000fe200078e00ff */
[----:B------:R-:W0:Y:S01]  /*0450*/  LDCU.64 UR8, c[0x4][URZ] ;  /* 0x01000000ff0877ac */ /* 0x000e220008000a00 */
[----:B------:R-:W-:Y:S01]  /*0460*/  LOP3.LUT R0, R0, 0x80000000, RZ, 0xfc, !PT ;  /* 0x8000000000007812 */ /* 0x000fe200078efcff */
[----:B------:R-:W-:Y:S01]  /*0470*/  UMOV UR5, URZ ;  /* 0x000000ff00057c82 */ /* 0x000fe20008000000 */
[----:B------:R-:W-:-:S05]  /*0480*/  UMOV UR4, URZ ;  /* 0x000000ff00047c82 */ /* 0x000fca0008000000 */
.L_x_10:
[----:B0-----:R-:W-:Y:S01]  /*0490*/  IMAD.U32 R8, RZ, RZ, UR8 ;  /* 0x00000008ff087e24 */ /* 0x001fe2000f8e00ff */
[----:B------:R-:W-:-:S05]  /*04a0*/  MOV R9, UR9 ;  /* 0x0000000900097c02 */ /* 0x000fca0008000f00 */
[----:B------:R-:W2:Y:S01]  /*04b0*/  LDG.E.CONSTANT R7, desc[UR6][R8.64] ;  /* 0x0000000608077981 */ /* 0x000ea2000c1e9900 */
[----:B------:R-:W-:Y:S01]  /*04c0*/  UIADD3 UR4, UPT, UPT, UR4, 0x1, URZ ;  /* 0x0000000104047890 */ /* 0x000fe2000fffe0ff */
[C---:B------:R-:W-:Y:S01]  /*04d0*/  ISETP.EQ.AND P0, PT, R17.reuse, RZ, PT ;  /* 0x000000ff1100720c */ /* 0x040fe20003f02270 */
[----:B------:R-:W-:Y:S01]  /*04e0*/  UIADD3 UR8, UP1, UPT, UR8, 0x4, URZ ;  /* 0x0000000408087890 */ /* 0x000fe2000ff3e0ff */
[C---:B------:R-:W-:Y:S01]  /*04f0*/  ISETP.EQ.AND P1, PT, R17.reuse, 0x4, PT ;  /* 0x000000041100780c */ /* 0x040fe20003f22270 */
[----:B------:R-:W-:Y:S01]  /*0500*/  UISETP.NE.AND UP0, UPT, UR4, 0x6, UPT ;  /* 0x000000060400788c */ /* 0x000fe2000bf05270 */
[C---:B------:R-:W-:Y:S01]  /*0510*/  ISETP.EQ.AND P2, PT, R17.reuse, 0x8, PT ;  /* 0x000000081100780c */ /* 0x040fe20003f42270 */
[----:B------:R-:W-:Y:S01]  /*0520*/  UIADD3.X UR9, UPT, UPT, URZ, UR9, URZ, UP1, !UPT ;  /* 0x00000009ff097290 */ /* 0x000fe20008ffe4ff */
[C---:B------:R-:W-:Y:S02]  /*0530*/  ISETP.EQ.AND P3, PT, R17.reuse, 0xc, PT ;  /* 0x0000000c1100780c */ /* 0x040fe40003f62270 */
[----:B------:R-:W-:-:S02]  /*0540*/  ISETP.EQ.AND P4, PT, R17, 0x10, PT ;  /* 0x000000101100780c */ /* 0x000fc40003f82270 */
[C---:B------:R-:W-:Y:S01]  /*0550*/  ISETP.EQ.AND P5, PT, R17.reuse, 0x14, PT ;  /* 0x000000141100780c */ /* 0x040fe20003fa2270 */
[----:B------:R-:W-:Y:S02]  /*0560*/  VIADD R17, R17, 0x4 ;  /* 0x0000000411117836 */ /* 0x000fe40000000000 */
[----:B--2---:R-:W-:-:S03]  /*0570*/  IMAD.WIDE.U32 R6, R7, R0, RZ ;  /* 0x0000000007067225 */ /* 0x004fc600078e00ff */
[----:B------:R-:W-:-:S04]  /*0580*/  IADD3 R5, P6, PT, R6, R11, RZ ;  /* 0x0000000b06057210 */ /* 0x000fc80007fde0ff */
[----:B------:R-:W-:Y:S01]  /*0590*/  IADD3.X R11, PT, PT, R7, UR5, RZ, P6, !PT ;  /* 0x00000005070b7c10 */ /* 0x000fe2000b7fe4ff */
[--C-:B------:R-:W-:Y:S01]  /*05a0*/  @P0 IMAD.MOV.U32 R10, RZ, RZ, R5.reuse ;  /* 0x000000ffff0a0224 */ /* 0x100fe200078e0005 */
[-C--:B------:R-:W-:Y:S01]  /*05b0*/  @P2 MOV R13, R5.reuse ;  /* 0x00000005000d2202 */ /* 0x080fe20000000f00 */
[--C-:B------:R-:W-:Y:S01]  /*05c0*/  @P1 IMAD.MOV.U32 R12, RZ, RZ, R5.reuse ;  /* 0x000000ffff0c1224 */ /* 0x100fe200078e0005 */
[----:B------:R-:W-:Y:S01]  /*05d0*/  @P5 MOV R16, R5 ;  /* 0x0000000500105202 */ /* 0x000fe20000000f00 */
[--C-:B------:R-:W-:Y:S02]  /*05e0*/  @P3 IMAD.MOV.U32 R14, RZ, RZ, R5.reuse ;  /* 0x000000ffff0e3224 */ /* 0x100fe400078e0005 */
[----:B------:R-:W-:Y:S01]  /*05f0*/  @P4 IMAD.MOV.U32 R15, RZ, RZ, R5 ;  /* 0x000000ffff0f4224 */ /* 0x000fe200078e0005 */
[----:B------:R-:W-:Y:S06]  /*0600*/  BRA.U UP0, `(.L_x_10) ;  /* 0xfffffffd00a07547 */ /* 0x000fec000b83ffff */
[----:B------:R-:W-:Y:S01]  /*0610*/  SHF.R.U32.HI R3, RZ, 0x17, R3 ;  /* 0x00000017ff037819 */ /* 0x000fe20000011603 */
[----:B------:R-:W-:Y:S04]  /*0620*/  BSSY.RECONVERGENT B1, `(.L_x_11) ;  /* 0x0000026000017945 */ /* 0x000fe80003800200 */
[C---:B------:R-:W-:Y:S01]  /*0630*/  VIADD R0, R3.reuse, 0xffffff80 ;  /* 0xffffff8003007836 */ /* 0x040fe20000000000 */
[----:B------:R-:W-:-:S04]  /*0640*/  LOP3.LUT P6, R3, R3, 0x1f, RZ, 0xc0, !PT ;  /* 0x0000001f03037812 */ /* 0x000fc800078cc0ff */
[----:B------:R-:W-:-:S04]  /*0650*/  SHF.R.U32.HI R0, RZ, 0x5, R0 ;  /* 0x00000005ff007819 */ /* 0x000fc80000011600 */
[----:B------:R-:W-:-:S04]  /*0660*/  LEA R7, -R0, RZ, 0x2 ;  /* 0x000000ff00077211 */ /* 0x000fc800078e11ff */
[C---:B------:R-:W-:Y:S02]  /*0670*/  ISETP.EQ.AND P3, PT, R7.reuse, -0x18, PT ;  /* 0xffffffe80700780c */ /* 0x040fe40003f62270 */
[C---:B------:R-:W-:Y:S02]  /*0680*/  ISETP.EQ.AND P4, PT, R7.reuse, -0x14, PT ;  /* 0xffffffec0700780c */ /* 0x040fe40003f82270 */
[C---:B------:R-:W-:Y:S02]  /*0690*/  ISETP.EQ.AND P2, PT, R7.reuse, -0x10, PT ;  /* 0xfffffff00700780c */ /* 0x040fe40003f42270 */
[C---:B------:R-:W-:Y:S02]  /*06a0*/  ISETP.EQ.AND P1, PT, R7.reuse, -0xc, PT ;  /* 0xfffffff40700780c */ /* 0x040fe40003f22270 */
[C---:B------:R-:W-:Y:S02]  /*06b0*/  ISETP.EQ.AND P0, PT, R7.reuse, -0x8, PT ;  /* 0xfffffff80700780c */ /* 0x040fe40003f02270 */
[----:B------:R-:W-:-:S03]  /*06c0*/  ISETP.EQ.AND P5, PT, R7, RZ, PT ;  /* 0x000000ff0700720c */ /* 0x000fc60003fa2270 */
[--C-:B------:R-:W-:Y:S01]  /*06d0*/  @P3 IMAD.MOV.U32 R0, RZ, RZ, R10.reuse ;  /* 0x000000ffff003224 */ /* 0x100fe200078e000a */
[C---:B------:R-:W-:Y:S01]  /*06e0*/  ISETP.EQ.AND P3, PT, R7.reuse, -0x4, PT ;  /* 0xfffffffc0700780c */ /* 0x040fe20003f62270 */
[----:B------:R-:W-:Y:S01]  /*06f0*/  @P4 IMAD.MOV.U32 R5, RZ, RZ, R10 ;  /* 0x000000ffff054224 */ /* 0x000fe200078e000a */
[----:B------:R-:W-:Y:S01]  /*0700*/  @P4 MOV R0, R12 ;  /* 0x0000000c00004202 */ /* 0x000fe20000000f00 */
[----:B------:R-:W-:Y:S01]  /*0710*/  @P2 IMAD.MOV.U32 R5, RZ, RZ, R12 ;  /* 0x000000ffff052224 */ /* 0x000fe200078e000c */
[----:B------:R-:W-:Y:S01]  /*0720*/  ISETP.EQ.AND P4, PT, R7, 0x4, PT ;  /* 0x000000040700780c */ /* 0x000fe20003f82270 */
[----:B------:R-:W-:Y:S01]  /*0730*/  @P2 IMAD.MOV.U32 R0, RZ, RZ, R13 ;  /* 0x000000ffff002224 */ /* 0x000fe200078e000d */
[----:B------:R-:W-:Y:S01]  /*0740*/  @P1 MOV R5, R13 ;  /* 0x0000000d00051202 */ /* 0x000fe20000000f00 */
[--C-:B------:R-:W-:Y:S01]  /*0750*/  @P1 IMAD.MOV.U32 R0, RZ, RZ, R14.reuse ;  /* 0x000000ffff001224 */ /* 0x100fe200078e000e */
[----:B------:R-:W-:Y:S01]  /*0760*/  @P0 MOV R0, R15 ;  /* 0x0000000f00000202 */ /* 0x000fe20000000f00 */
[----:B------:R-:W-:-:S04]  /*0770*/  @P0 IMAD.MOV.U32 R5, RZ, RZ, R14 ;  /* 0x000000ffff050224 */ /* 0x000fc800078e000e */
[----:B------:R-:W-:Y:S01]  /*0780*/  @P3 IMAD.MOV.U32 R5, RZ, RZ, R15 ;  /* 0x000000ffff053224 */ /* 0x000fe200078e000f */
[----:B------:R-:W-:Y:S01]  /*0790*/  @P3 MOV R0, R16 ;  /* 0x0000001000003202 */ /* 0x000fe20000000f00 */
[----:B------:R-:W-:Y:S01]  /*07a0*/  @P5 IMAD.MOV.U32 R5, RZ, RZ, R16 ;  /* 0x000000ffff055224 */ /* 0x000fe200078e0010 */
[----:B------:R-:W-:Y:S01]  /*07b0*/  @P5 MOV R0, R11 ;  /* 0x0000000b00005202 */ /* 0x000fe20000000f00 */
[----:B------:R-:W-:Y:S01]  /*07c0*/  @P4 IMAD.MOV.U32 R5, RZ, RZ, R11 ;  /* 0x000000ffff054224 */ /* 0x000fe200078e000b */
[----:B------:R-:W-:Y:S06]  /*07d0*/  @!P6 BRA `(.L_x_12) ;  /* 0x000000000028e947 */ /* 0x000fec0003800000 */
[----:B------:R-:W-:Y:S01]  /*07e0*/  @P2 MOV R6, R10 ;  /* 0x0000000a00062202 */ /* 0x000fe20000000f00 */
[----:B------:R-:W-:Y:S01]  /*07f0*/  @P1 IMAD.MOV.U32 R6, RZ, RZ, R12 ;  /* 0x000000ffff061224 */ /* 0x000fe200078e000c */
[----:B------:R-:W-:Y:S01]  /*0800*/  @P0 MOV R6, R13 ;  /* 0x0000000d00060202 */ /* 0x000fe20000000f00 */
[----:B------:R-:W-:Y:S01]  /*0810*/  @P3 IMAD.MOV.U32 R6, RZ, RZ, R14 ;  /* 0x000000ffff063224 */ /* 0x000fe200078e000e */
[----:B------:R-:W-:Y:S02]  /*0820*/  ISETP.EQ.AND P0, PT, R7, 0x8, PT ;  /* 0x000000080700780c */ /* 0x000fe40003f02270 */
[----:B------:R-:W-:Y:S01]  /*0830*/  @P5 MOV R6, R15 ;  /* 0x0000000f00065202 */ /* 0x000fe20000000f00 */
[----:B------:R-:W-:Y:S01]  /*0840*/  @P4 IMAD.MOV.U32 R6, RZ, RZ, R16 ;  /* 0x000000ffff064224 */ /* 0x000fe200078e0010 */
[----:B------:R-:W-:-:S09]  /*0850*/  SHF.L.W.U32.HI R0, R5, R3, R0 ;  /* 0x0000000305007219 */ /* 0x000fd20000010e00 */
[----:B------:R-:W-:-:S04]  /*0860*/  @P0 MOV R6, R11 ;  /* 0x0000000b00060202 */ /* 0x000fc80000000f00 */
[----:B------:R-:W-:-:S07]  /*0870*/  SHF.L.W.U32.HI R5, R6, R3, R5 ;  /* 0x0000000306057219 */ /* 0x000fce0000010e05 */
.L_x_12:
[----:B------:R-:W-:Y:S05]  /*0880*/  BSYNC.RECONVERGENT B1 ;  /* 0x0000000000017941 */ /* 0x000fea0003800200 */
.L_x_11:
[C-C-:B------:R-:W-:Y:S01]  /*0890*/  SHF.L.W.U32.HI R3, R5.reuse, 0x2, R0.reuse ;  /* 0x0000000205037819 */ /* 0x140fe20000010e00 */
[----:B------:R-:W-:Y:S01]  /*08a0*/  IMAD.SHL.U32 R5, R5, 0x4, RZ ;  /* 0x0000000405057824 */ /* 0x000fe200078e00ff */
[----:B------:R-:W-:Y:S01]  /*08b0*/  UMOV UR4, 0x54442d19 ;  /* 0x54442d1900047882 */ /* 0x000fe20000000000 */
[----:B------:R-:W-:Y:S01]  /*08c0*/  UMOV UR5, 0x3bf921fb ;  /* 0x3bf921fb00057882 */ /* 0x000fe20000000000 */
[----:B------:R-:W-:Y:S02]  /*08d0*/  SHF.R.S32.HI R6, RZ, 0x1f, R3 ;  /* 0x0000001fff067819 */ /* 0x000fe40000011403 */
[----:B------:R-:W-:Y:S02]  /*08e0*/  SHF.R.U32.HI R0, RZ, 0x1e, R0 ;  /* 0x0000001eff007819 */ /* 0x000fe40000011600 */
[C---:B------:R-:W-:Y:S02]  /*08f0*/  LOP3.LUT R8, R6.reuse, R5, RZ, 0x3c, !PT ;  /* 0x0000000506087212 */ /* 0x040fe400078e3cff */
[----:B------:R-:W-:-:S02]  /*0900*/  LOP3.LUT R9, R6, R3, RZ, 0x3c, !PT ;  /* 0x0000000306097212 */ /* 0x000fc400078e3cff */
[C---:B------:R-:W-:Y:S02]  /*0910*/  ISETP.GE.AND P0, PT, R3.reuse, RZ, PT ;  /* 0x000000ff0300720c */ /* 0x040fe40003f06270 */
[----:B------:R-:W0:Y:S01]  /*0920*/  I2F.F64.S64 R6, R8 ;  /* 0x0000000800067312 */ /* 0x000e220000301c00 */
[----:B------:R-:W-:Y:S01]  /*0930*/  LEA.HI R10, R3, R0, RZ, 0x1 ;  /* 0x00000000030a7211 */ /* 0x000fe200078f08ff */
[----:B0-----:R-:W-:-:S10]  /*0940*/  DMUL R6, R6, UR4 ;  /* 0x0000000406067c28 */ /* 0x001fd40008000000 */
[----:B------:R-:W0:Y:S02]  /*0950*/  F2F.F32.F64 R6, R6 ;  /* 0x0000000600067310 */ /* 0x000e240000301000 */
[----:B0-----:R-:W-:-:S07]  /*0960*/  FSEL R0, -R6, R6, !P0 ;  /* 0x0000000606007208 */ /* 0x001fce0004000100 */
.L_x_9:
[----:B------:R-:W-:Y:S05]  /*0970*/  BSYNC.RECONVERGENT B0 ;  /* 0x0000000000007941 */ /* 0x000fea0003800200 */
.L_x_8:
[----:B------:R-:W-:Y:S01]  /*0980*/  LOP3.LUT R7, R10, 0x1, RZ, 0xc0, !PT ;  /* 0x000000010a077812 */ /* 0x000fe200078ec0ff */
[----:B------:R-:W-:Y:S01]  /*0990*/  FMUL R3, R0, R0 ;  /* 0x0000000000037220 */ /* 0x000fe20000400000 */
[----:B------:R-:W-:Y:S01]  /*09a0*/  MOV R6, 0x37cbac00 ;  /* 0x37cbac0000067802 */ /* 0x000fe20000000f00 */
[----:B------:R-:W-:Y:S01]  /*09b0*/  IMAD.MOV.U32 R8, RZ, RZ, 0x3c0885e4 ;  /* 0x3c0885e4ff087424 */ /* 0x000fe200078e00ff */
[----:B------:R-:W-:Y:S01]  /*09c0*/  ISETP.NE.U32.AND P0, PT, R7, 0x1, PT ;  /* 0x000000010700780c */ /* 0x000fe20003f05070 */
[----:B------:R-:W-:Y:S01]  /*09d0*/  IMAD.MOV.U32 R7, RZ, RZ, 0x3e2aaaa8 ;  /* 0x3e2aaaa8ff077424 */ /* 0x000fe200078e00ff */
[----:B------:R-:W-:Y:S01]  /*09e0*/  IADD3 R10, PT, PT, R10, 0x1, RZ ;  /* 0x000000010a0a7810 */ /* 0x000fe20007ffe0ff */
[----:B------:R-:W-:Y:S01]  /*09f0*/  FFMA R5, R3, R6, -0.0013887860113754868507 ;  /* 0xbab607ed03057423 */ /* 0x000fe20000000006 */
[----:B------:R-:W-:Y:S01]  /*0a00*/  FSEL R8, R8, 0.041666727513074874878, !P0 ;  /* 0x3d2aaabb08087808 */ /* 0x000fe20004000000 */
[----:B------:R-:W-:Y:S01]  /*0a10*/  BSSY.RECONVERGENT B0, `(.L_x_13) ;  /* 0x0000015000007945 */ /* 0x000fe20003800200 */
[----:B------:R-:W-:-:S02]  /*0a20*/  LOP3.LUT P1, RZ, R10, 0x2, RZ, 0xc0, !PT ;  /* 0x000000020aff7812 */ /* 0x000fc4000782c0ff */
[----:B------:R-:W-:Y:S02]  /*0a30*/  FSEL R10, -R7, -0.4999999701976776123, !P0 ;  /* 0xbeffffff070a7808 */ /* 0x000fe40004000100 */
[----:B------:R-:W-:Y:S02]  /*0a40*/  IADD3 R7, PT, PT, R4, -0xd000000, RZ ;  /* 0xf300000004077810 */ /* 0x000fe40007ffe0ff */
[----:B------:R-:W-:Y:S02]  /*0a50*/  FSEL R6, R5, -0.00019574658654164522886, P0 ;  /* 0xb94d415305067808 */ /* 0x000fe40000000000 */
[----:B------:R-:W-:Y:S01]  /*0a60*/  FSEL R0, R0, 1, !P0 ;  /* 0x3f80000000007808 */ /* 0x000fe20004000000 */
[----:B------:R0:W1:Y:S01]  /*0a70*/  MUFU.RSQ R5, R4 ;  /* 0x0000000400057308 */ /* 0x0000620000001400 */
[----:B------:R-:W-:Y:S01]  /*0a80*/  ISETP.GT.U32.AND P0, PT, R7, 0x727fffff, PT ;  /* 0x727fffff0700780c */ /* 0x000fe20003f04070 */
[----:B------:R-:W-:-:S04]  /*0a90*/  FFMA R6, R3, R6, R8 ;  /* 0x0000000603067223 */ /* 0x000fc80000000008 */
[C---:B------:R-:W-:Y:S01]  /*0aa0*/  FFMA R6, R3.reuse, R6, R10 ;  /* 0x0000000603067223 */ /* 0x040fe2000000000a */
[----:B------:R-:W-:-:S04]  /*0ab0*/  FFMA R3, R3, R0, RZ ;  /* 0x0000000003037223 */ /* 0x000fc800000000ff */
[----:B------:R-:W-:-:S04]  /*0ac0*/  FFMA R3, R3, R6, R0 ;  /* 0x0000000603037223 */ /* 0x000fc80000000000 */
[----:B------:R-:W-:Y:S01]  /*0ad0*/  @P1 FADD R3, RZ, -R3 ;  /* 0x80000003ff031221 */ /* 0x000fe20000000000 */
[----:B0-----:R-:W-:Y:S06]  /*0ae0*/  @!P0 BRA `(.L_x_14) ;  /* 0x00000000000c8947 */ /* 0x001fec0003800000 */
[----:B------:R-:W-:-:S07]  /*0af0*/  MOV R9, 0xb10 ;  /* 0x00000b1000097802 */ /* 0x000fce0000000f00 */
[----:B-1----:R-:W-:Y:S05]  /*0b00*/  CALL.REL.NOINC `($__internal_0_$__cuda_sm20_sqrt_rn_f32_slowpath) ;  /* 0x0000000000387944 */ /* 0x002fea0003c00000 */
[----:B------:R-:W-:Y:S05]  /*0b10*/  BRA `(.L_x_15) ;  /* 0x0000000000107947 */ /* 0x000fea0003800000 */
.L_x_14:
[----:B-1----:R-:W-:Y:S01]  /*0b20*/  FMUL.FTZ R7, R4, R5 ;  /* 0x0000000504077220 */ /* 0x002fe20000410000 */
[----:B------:R-:W-:-:S03]  /*0b30*/  FMUL.FTZ R5, R5, 0.5 ;  /* 0x3f00000005057820 */ /* 0x000fc60000410000 */
[----:B------:R-:W-:-:S04]  /*0b40*/  FFMA R0, -R7, R7, R4 ;  /* 0x0000000707007223 */ /* 0x000fc80000000104 */
[----:B------:R-:W-:-:S07]  /*0b50*/  FFMA R0, R0, R5, R7 ;  /* 0x0000000500007223 */ /* 0x000fce0000000007 */
.L_x_15:
[----:B------:R-:W-:Y:S05]  /*0b60*/  BSYNC.RECONVERGENT B0 ;  /* 0x0000000000007941 */ /* 0x000fea0003800200 */
.L_x_13:
[----:B------:R-:W0:Y:S01]  /*0b70*/  LDC R7, c[0x0][0x394] ;  /* 0x0000e500ff077b82 */ /* 0x000e220000000800 */
[----:B------:R-:W0:Y:S01]  /*0b80*/  LDCU UR4, c[0x0][0x398] ;  /* 0x00007300ff0477ac */ /* 0x000e220008000800 */
[----:B------:R-:W-:-:S06]  /*0b90*/  FMUL R0, R3, R0 ;  /* 0x0000000003007220 */ /* 0x000fcc0000400000 */
[----:B------:R-:W1:Y:S01]  /*0ba0*/  LDC.64 R4, c[0x0][0x380] ;  /* 0x0000e000ff047b82 */ /* 0x000e620000000a00 */
[----:B0-----:R-:W-:Y:S01]  /*0bb0*/  FFMA R7, R0, UR4, R7 ;  /* 0x0000000400077c23 */ /* 0x001fe20008000007 */
[----:B-1----:R-:W-:-:S05]  /*0bc0*/  IMAD.WIDE.U32 R2, R2, 0x4, R4 ;  /* 0x0000000402027825 */ /* 0x002fca00078e0004 */
[----:B------:R-:W-:Y:S01]  /*0bd0*/  STG.E desc[UR6][R2.64], R7 ;  /* 0x0000000702007986 */ /* 0x000fe2000c101906 */
[----:B------:R-:W-:Y:S05]  /*0be0*/  EXIT ;  /* 0x000000000000794d */ /* 0x000fea0003800000 */
        .weak           $__internal_0_$__cuda_sm20_sqrt_rn_f32_slowpath
        .type           $__internal_0_$__cuda_sm20_sqrt_rn_f32_slowpath,@function
        .size           $__internal_0_$__cuda_sm20_sqrt_rn_f32_slowpath,(.L_x_19 - $__internal_0_$__cuda_sm20_sqrt_rn_f32_slowpath)
$__internal_0_$__cuda_sm20_sqrt_rn_f32_slowpath:
[----:B------:R-:W-:-:S13]  /*0bf0*/  LOP3.LUT P0, RZ, R4, 0x7fffffff, RZ, 0xc0, !PT ;  /* 0x7fffffff04ff7812 */ /* 0x000fda000780c0ff */
[----:B------:R-:W-:Y:S05]  /*0c00*/  @!P0 BRA `(.L_x_16) ;  /* 0x0000000000448947 */ /* 0x000fea0003800000 */
[----:B------:R-:W-:Y:S01]  /*0c10*/  FSETP.GEU.FTZ.AND P0, PT, R4, RZ, PT ;  /* 0x000000ff0400720b */ /* 0x000fe20003f1e000 */
[----:B------:R-:W-:-:S12]  /*0c20*/  IMAD.MOV.U32 R0, RZ, RZ, R4 ;  /* 0x000000ffff007224 */ /* 0x000fd800078e0004 */
[----:B------:R-:W-:Y:S01]  /*0c30*/  @!P0 MOV R4, 0x7fffffff ;  /* 0x7fffffff00048802 */ /* 0x000fe20000000f00 */
[----:B------:R-:W-:Y:S06]  /*0c40*/  @!P0 BRA `(.L_x_16) ;  /* 0x0000000000348947 */ /* 0x000fec0003800000 */
[----:B------:R-:W-:-:S13]  /*0c50*/  FSETP.GTU.FTZ.AND P0, PT, |R0|, +INF , PT ;  /* 0x7f8000000000780b */ /* 0x000fda0003f1c200 */
[----:B------:R-:W-:Y:S01]  /*0c60*/  @P0 FADD.FTZ R4, R0, 1 ;  /* 0x3f80000000040421 */ /* 0x000fe20000010000 */
[----:B------:R-:W-:Y:S06]  /*0c70*/  @P0 BRA `(.L_x_16) ;  /* 0x0000000000280947 */ /* 0x000fec0003800000 */
[----:B------:R-:W-:-:S13]  /*0c80*/  FSETP.NEU.FTZ.AND P0, PT, |R0|, +INF , PT ;  /* 0x7f8000000000780b */ /* 0x000fda0003f1d200 */
[----:B------:R-:W-:-:S04]  /*0c90*/  @P0 FFMA R5, R0, 1.84467440737095516160e+19, RZ ;  /* 0x5f80000000050823 */ /* 0x000fc800000000ff */
[----:B------:R-:W0:Y:S02]  /*0ca0*/  @P0 MUFU.RSQ R4, R5 ;  /* 0x0000000500040308 */ /* 0x000e240000001400 */
[----:B0-----:R-:W-:Y:S01]  /*0cb0*/  @P0 FMUL.FTZ R6, R5, R4 ;  /* 0x0000000405060220 */ /* 0x001fe20000410000 */
[----:B------:R-:W-:Y:S01]  /*0cc0*/  @P0 FMUL.FTZ R8, R4, 0.5 ;  /* 0x3f00000004080820 */ /* 0x000fe20000410000 */
[----:B------:R-:W-:Y:S02]  /*0cd0*/  @!P0 IMAD.MOV.U32 R4, RZ, RZ, R0 ;  /* 0x000000ffff048224 */ /* 0x000fe400078e0000 */
[----:B------:R-:W-:-:S04]  /*0ce0*/  @P0 FADD.FTZ R7, -R6, -RZ ;  /* 0x800000ff06070221 */ /* 0x000fc80000010100 */
[----:B------:R-:W-:-:S04]  /*0cf0*/  @P0 FFMA R7, R6, R7, R5 ;  /* 0x0000000706070223 */ /* 0x000fc80000000005 */
[----:B------:R-:W-:-:S04]  /*0d00*/  @P0 FFMA R7, R7, R8, R6 ;  /* 0x0000000807070223 */ /* 0x000fc80000000006 */
[----:B------:R-:W-:-:S07]  /*0d10*/  @P0 FMUL.FTZ R4, R7, 2.3283064365386962891e-10 ;  /* 0x2f80000007040820 */ /* 0x000fce0000410000 */
.L_x_16:
[----:B------:R-:W-:Y:S01]  /*0d20*/  HFMA2 R5, -RZ, RZ, 0, 0 ;  /* 0x00000000ff057431 */ /* 0x000fe200000001ff */
[----:B------:R-:W-:Y:S01]  /*0d30*/  MOV R0, R4 ;  /* 0x0000000400007202 */ /* 0x000fe20000000f00 */
[----:B------:R-:W-:-:S04]  /*0d40*/  IMAD.MOV.U32 R4, RZ, RZ, R9 ;  /* 0x000000ffff047224 */ /* 0x000fc800078e0009 */
[----:B------:R-:W-:Y:S05]  /*0d50*/  RET.REL.NODEC R4 `(_Z13_fillGaussianPfjjjff) ;  /* 0xfffffff004a87950 */ /* 0x000fea0003c3ffff */
.L_x_17:
        /* <DEDUP_REMOVED lines=10> */
.L_x_19:


//--------------------- .text._Z12_fillUniformPfjjjff --------------------------
	.section	.text._Z12_fillUniformPfjjjff,"ax",@progbits
	.align	128
        .global         _Z12_fillUniformPfjjjff
        .type           _Z12_fillUniformPfjjjff,@function
        .size           _Z12_fillUniformPfjjjff,(.L_x_26 - _Z12_fillUniformPfjjjff)
        .other          _Z12_fillUniformPfjjjff,@"STO_CUDA_ENTRY STV_DEFAULT"
_Z12_fillUniformPfjjjff:
.text._Z12_fillUniformPfjjjff:
        /* <DEDUP_REMOVED lines=9> */
[----:B------:R-:W1:Y:S01]  /*0090*/  LDC R4, c[0x0][0x398] ;  /* 0x0000e600ff047b82 */ /* 0x000e620000000800 */
[----:B------:R-:W2:Y:S01]  /*00a0*/  LDCU.64 UR6, c[0x0][0x390] ;  /* 0x00007200ff0677ac */ /* 0x000ea20008000a00 */
[----:B0-----:R-:W-:Y:S01]  /*00b0*/  LOP3.LUT R0, R5, UR4, RZ, 0x3c, !PT ;  /* 0x0000000405007c12 */ /* 0x001fe2000f8e3cff */
[----:B------:R-:W0:Y:S04]  /*00c0*/  LDCU.64 UR4, c[0x0][0x358] ;  /* 0x00006b00ff0477ac */ /* 0x000e280008000a00 */
[----:B------:R-:W-:-:S05]  /*00d0*/  IMAD R0, R0, 0x4ba1bb47, RZ ;  /* 0x4ba1bb4700007824 */ /* 0x000fca00078e02ff */
[----:B------:R-:W-:-:S04]  /*00e0*/  LOP3.LUT R0, R0, R5, RZ, 0x3c, !PT ;  /* 0x0000000500007212 */ /* 0x000fc800078e3cff */
[----:B--2---:R-:W-:-:S05]  /*00f0*/  LOP3.LUT R2, R0, UR6, RZ, 0x3c, !PT ;  /* 0x0000000600027c12 */ /* 0x004fca000f8e3cff */
[----:B------:R-:W-:Y:S02]  /*0100*/  IMAD R7, R2, -0x48143487, RZ ;  /* 0xb7ebcb7902077824 */ /* 0x000fe400078e02ff */
[----:B------:R-:W2:Y:S03]  /*0110*/  LDC.64 R2, c[0x0][0x380] ;  /* 0x0000e000ff027b82 */ /* 0x000ea60000000a00 */
[----:B------:R-:W-:-:S04]  /*0120*/  LOP3.LUT R7, R7, R0, RZ, 0x3c, !PT ;  /* 0x0000000007077212 */ /* 0x000fc800078e3cff */
[----:B------:R-:W-:-:S04]  /*0130*/  SHF.L.U32 R0, R7, 0x5, RZ ;  /* 0x0000000507007819 */ /* 0x000fc800000006ff */
[----:B------:R-:W-:Y:S01]  /*0140*/  LOP3.LUT R0, R0, R7, RZ, 0x3c, !PT ;  /* 0x0000000700007212 */ /* 0x000fe200078e3cff */
[----:B-1----:R-:W-:-:S03]  /*0150*/  FADD R7, R4, -UR7 ;  /* 0x8000000704077e21 */ /* 0x002fc60008000000 */
[----:B------:R-:W-:-:S05]  /*0160*/  I2FP.F32.U32 R0, R0 ;  /* 0x0000000000007245 */ /* 0x000fca0000201000 */
[----:B------:R-:W-:Y:S01]  /*0170*/  FMUL R0, R0, 2.3283064365386962891e-10 ;  /* 0x2f80000000007820 */ /* 0x000fe20000400000 */
[----:B--2---:R-:W-:-:S04]  /*0180*/  IMAD.WIDE.U32 R2, R5, 0x4, R2 ;  /* 0x0000000405027825 */ /* 0x004fc800078e0002 */
[----:B------:R-:W-:-:S05]  /*0190*/  FFMA R7, R0, R7, UR7 ;  /* 0x0000000700077e23 */ /* 0x000fca0008000007 */
[----:B0-----:R-:W-:Y:S01]  /*01a0*/  STG.E desc[UR4][R2.64], R7 ;  /* 0x0000000702007986 */ /* 0x001fe2000c101904 */
[----:B------:R-:W-:Y:S05]  /*01b0*/  EXIT ;  /* 0x000000000000794d */ /* 0x000fea0003800000 */
.L_x_18:
        /* <DEDUP_REMOVED lines=12> */
.L_x_26:


//--------------------- .nv.global.init           --------------------------
	.section	.nv.global.init,"aw",@progbits
	.align	4
.nv.global.init:
	.type		__cudart_i2opi_f,@object
	.size		__cudart_i2opi_f,(.L_0 - __cudart_i2opi_f)
__cudart_i2opi_f:
        /*0000*/ 	.byte	0x41, 0x90, 0x43, 0x3c, 0x99, 0x95, 0x62, 0xdb, 0xc0, 0xdd, 0x34, 0xf5, 0xd1, 0x57, 0x27, 0xfc
        /*0010*/ 	.byte	0x29, 0x15, 0x44, 0x4e, 0x6e, 0x83, 0xf9, 0xa2
.L_0:


//--------------------- .nv.shared.reserved.0     --------------------------
	.section	.nv.shared.reserved.0,"aw",@nobits
	.weak		__nv_reservedSMEM_offset_0_alias
	.size		__nv_reservedSMEM_offset_0_alias, 0, 64
	.other		__nv_reservedSMEM_offset_0_alias,@"STO_CUDA_RESERVED_SHARED STV_DEFAULT"
__nv_reservedSMEM_offset_0_alias:
	.zero		0
	.zero		64


//--------------------- .nv.constant0._Z4_addPfS_fS_j --------------------------
	.section	.nv.constant0._Z4_addPfS_fS_j,"a",@progbits
	.sectionflags	@""
	.align	4
.nv.constant0._Z4_addPfS_fS_j:
	.zero		932


//--------------------- .nv.constant0._Z13_reluBackwardPfS_j --------------------------
	.section	.nv.constant0._Z13_reluBackwardPfS_j,"a",@progbits
	.sectionflags	@""
	.align	4
.nv.constant0._Z13_reluBackwardPfS_j:
	.zero		916


//--------------------- .nv.constant0._Z12_reluForwardPfj --------------------------
	.section	.nv.constant0._Z12_reluForwardPfj,"a",@progbits
	.sectionflags	@""
	.align	4
.nv.constant0._Z12_reluForwardPfj:
	.zero		908


//--------------------- .nv.constant0._Z10newWeightsPfS_S_S_j --------------------------
	.section	.nv.constant0._Z10newWeightsPfS_S_S_j,"a",@progbits
	.sectionflags	@""
	.align	4
.nv.constant0._Z10newWeightsPfS_S_S_j:
	.zero		932


//--------------------- .nv.constant0._Z5_fillPfjf --------------------------
	.section	.nv.constant0._Z5_fillPfjf,"a",@progbits
	.sectionflags	@""
	.align	4
.nv.constant0._Z5_fillPfjf:
	.zero		912


//--------------------- .nv.constant0._Z13_fillGaussianPfjjjff --------------------------
	.section	.nv.constant0._Z13_fillGaussianPfjjjff,"a",@progbits
	.sectionflags	@""
	.align	4
.nv.constant0._Z13_fillGaussianPfjjjff:
	.zero		924


//--------------------- .nv.constant0._Z12_fillUniformPfjjjff --------------------------
	.section	.nv.constant0._Z12_fillUniformPfjjjff,"a",@progbits
	.sectionflags	@""
	.align	4
.nv.constant0._Z12_fillUniformPfjjjff:
	.zero		924


//--------------------- SYMBOLS --------------------------

	.type		.nv.reservedSmem.offset0,@object
	.size		.nv.reservedSmem.offset0,0x4
